//
// Generated by NVIDIA NVVM Compiler
//
// Compiler Build ID: CL-36424714
// Cuda compilation tools, release 13.0, V13.0.88
// Based on NVVM 20.0.0
//

.version 9.0
.target sm_100
.address_size 64

	// .globl	_Z29betweenness_centrality_kernelPfiiPKiS1_PiS2_S2_S2_PyS2_S_S2_mmmmmmm
// _ZZ29betweenness_centrality_kernelPfiiPKiS1_PiS2_S2_S2_PyS2_S_S2_mmmmmmmE12s_queue_curr has been demoted
// _ZZ29betweenness_centrality_kernelPfiiPKiS1_PiS2_S2_S2_PyS2_S_S2_mmmmmmmE12s_queue_next has been demoted
// _ZZ29betweenness_centrality_kernelPfiiPKiS1_PiS2_S2_S2_PyS2_S_S2_mmmmmmmE12s_depthnodes has been demoted
// _ZZ29betweenness_centrality_kernelPfiiPKiS1_PiS2_S2_S2_PyS2_S_S2_mmmmmmmE13s_depthpoints has been demoted
// _ZZ29betweenness_centrality_kernelPfiiPKiS1_PiS2_S2_S2_PyS2_S_S2_mmmmmmmE11curr_source has been demoted
// _ZZ29betweenness_centrality_kernelPfiiPKiS1_PiS2_S2_S2_PyS2_S_S2_mmmmmmmE12block_source has been demoted
// _ZZ29betweenness_centrality_kernelPfiiPKiS1_PiS2_S2_S2_PyS2_S_S2_mmmmmmmE14len_queue_curr has been demoted
// _ZZ29betweenness_centrality_kernelPfiiPKiS1_PiS2_S2_S2_PyS2_S_S2_mmmmmmmE14len_queue_next has been demoted
// _ZZ29betweenness_centrality_kernelPfiiPKiS1_PiS2_S2_S2_PyS2_S_S2_mmmmmmmE14len_depthnodes has been demoted
// _ZZ29betweenness_centrality_kernelPfiiPKiS1_PiS2_S2_S2_PyS2_S_S2_mmmmmmmE15len_depthpoints has been demoted
// _ZZ29betweenness_centrality_kernelPfiiPKiS1_PiS2_S2_S2_PyS2_S_S2_mmmmmmmE5depth has been demoted
.global .align 1 .b8 _ZN34_INTERNAL_69fbd2e9_4_k_cu_8bfa22404cuda3std3__45__cpo5beginE[1];
.global .align 1 .b8 _ZN34_INTERNAL_69fbd2e9_4_k_cu_8bfa22404cuda3std3__45__cpo3endE[1];
.global .align 1 .b8 _ZN34_INTERNAL_69fbd2e9_4_k_cu_8bfa22404cuda3std3__45__cpo6cbeginE[1];
.global .align 1 .b8 _ZN34_INTERNAL_69fbd2e9_4_k_cu_8bfa22404cuda3std3__45__cpo4cendE[1];
.global .align 1 .b8 _ZN34_INTERNAL_69fbd2e9_4_k_cu_8bfa22404cuda3std3__45__cpo6rbeginE[1];
.global .align 1 .b8 _ZN34_INTERNAL_69fbd2e9_4_k_cu_8bfa22404cuda3std3__45__cpo4rendE[1];
.global .align 1 .b8 _ZN34_INTERNAL_69fbd2e9_4_k_cu_8bfa22404cuda3std3__45__cpo7crbeginE[1];
.global .align 1 .b8 _ZN34_INTERNAL_69fbd2e9_4_k_cu_8bfa22404cuda3std3__45__cpo5crendE[1];
.global .align 1 .b8 _ZN34_INTERNAL_69fbd2e9_4_k_cu_8bfa22404cuda3std3__436_GLOBAL__N__69fbd2e9_4_k_cu_8bfa22406ignoreE[1];
.global .align 1 .b8 _ZN34_INTERNAL_69fbd2e9_4_k_cu_8bfa22404cuda3std3__419piecewise_constructE[1];
.global .align 1 .b8 _ZN34_INTERNAL_69fbd2e9_4_k_cu_8bfa22404cuda3std3__48in_placeE[1];
.global .align 1 .b8 _ZN34_INTERNAL_69fbd2e9_4_k_cu_8bfa22404cuda3std3__420unreachable_sentinelE[1];
.global .align 1 .b8 _ZN34_INTERNAL_69fbd2e9_4_k_cu_8bfa22404cuda3std3__47nulloptE[1];
.global .align 1 .b8 _ZN34_INTERNAL_69fbd2e9_4_k_cu_8bfa22404cuda3std3__48unexpectE[1];
.global .align 1 .b8 _ZN34_INTERNAL_69fbd2e9_4_k_cu_8bfa22404cuda3std6ranges3__45__cpo4swapE[1];
.global .align 1 .b8 _ZN34_INTERNAL_69fbd2e9_4_k_cu_8bfa22404cuda3std6ranges3__45__cpo9iter_moveE[1];
.global .align 1 .b8 _ZN34_INTERNAL_69fbd2e9_4_k_cu_8bfa22404cuda3std6ranges3__45__cpo5beginE[1];
.global .align 1 .b8 _ZN34_INTERNAL_69fbd2e9_4_k_cu_8bfa22404cuda3std6ranges3__45__cpo3endE[1];
.global .align 1 .b8 _ZN34_INTERNAL_69fbd2e9_4_k_cu_8bfa22404cuda3std6ranges3__45__cpo6cbeginE[1];
.global .align 1 .b8 _ZN34_INTERNAL_69fbd2e9_4_k_cu_8bfa22404cuda3std6ranges3__45__cpo4cendE[1];
.global .align 1 .b8 _ZN34_INTERNAL_69fbd2e9_4_k_cu_8bfa22404cuda3std6ranges3__45__cpo7advanceE[1];
.global .align 1 .b8 _ZN34_INTERNAL_69fbd2e9_4_k_cu_8bfa22404cuda3std6ranges3__45__cpo9iter_swapE[1];
.global .align 1 .b8 _ZN34_INTERNAL_69fbd2e9_4_k_cu_8bfa22404cuda3std6ranges3__45__cpo4nextE[1];
.global .align 1 .b8 _ZN34_INTERNAL_69fbd2e9_4_k_cu_8bfa22404cuda3std6ranges3__45__cpo4prevE[1];
.global .align 1 .b8 _ZN34_INTERNAL_69fbd2e9_4_k_cu_8bfa22404cuda3std6ranges3__45__cpo4dataE[1];
.global .align 1 .b8 _ZN34_INTERNAL_69fbd2e9_4_k_cu_8bfa22404cuda3std6ranges3__45__cpo5cdataE[1];
.global .align 1 .b8 _ZN34_INTERNAL_69fbd2e9_4_k_cu_8bfa22404cuda3std6ranges3__45__cpo4sizeE[1];
.global .align 1 .b8 _ZN34_INTERNAL_69fbd2e9_4_k_cu_8bfa22404cuda3std6ranges3__45__cpo5ssizeE[1];
.global .align 1 .b8 _ZN34_INTERNAL_69fbd2e9_4_k_cu_8bfa22404cuda3std6ranges3__45__cpo8distanceE[1];
.global .align 1 .b8 _ZN34_INTERNAL_69fbd2e9_4_k_cu_8bfa22406thrust24THRUST_300001_SM_1000_NS8cuda_cub3parE[1];
.global .align 1 .b8 _ZN34_INTERNAL_69fbd2e9_4_k_cu_8bfa22406thrust24THRUST_300001_SM_1000_NS8cuda_cub10par_nosyncE[1];
.global .align 1 .b8 _ZN34_INTERNAL_69fbd2e9_4_k_cu_8bfa22406thrust24THRUST_300001_SM_1000_NS6system6detail10sequential3seqE[1];
.global .align 1 .b8 _ZN34_INTERNAL_69fbd2e9_4_k_cu_8bfa22406thrust24THRUST_300001_SM_1000_NS6system3cpp3parE[1];
.global .align 1 .b8 _ZN34_INTERNAL_69fbd2e9_4_k_cu_8bfa22406thrust24THRUST_300001_SM_1000_NS12placeholders2_1E[1];
.global .align 1 .b8 _ZN34_INTERNAL_69fbd2e9_4_k_cu_8bfa22406thrust24THRUST_300001_SM_1000_NS12placeholders2_2E[1];
.global .align 1 .b8 _ZN34_INTERNAL_69fbd2e9_4_k_cu_8bfa22406thrust24THRUST_300001_SM_1000_NS12placeholders2_3E[1];
.global .align 1 .b8 _ZN34_INTERNAL_69fbd2e9_4_k_cu_8bfa22406thrust24THRUST_300001_SM_1000_NS12placeholders2_4E[1];
.global .align 1 .b8 _ZN34_INTERNAL_69fbd2e9_4_k_cu_8bfa22406thrust24THRUST_300001_SM_1000_NS12placeholders2_5E[1];
.global .align 1 .b8 _ZN34_INTERNAL_69fbd2e9_4_k_cu_8bfa22406thrust24THRUST_300001_SM_1000_NS12placeholders2_6E[1];
.global .align 1 .b8 _ZN34_INTERNAL_69fbd2e9_4_k_cu_8bfa22406thrust24THRUST_300001_SM_1000_NS12placeholders2_7E[1];
.global .align 1 .b8 _ZN34_INTERNAL_69fbd2e9_4_k_cu_8bfa22406thrust24THRUST_300001_SM_1000_NS12placeholders2_8E[1];
.global .align 1 .b8 _ZN34_INTERNAL_69fbd2e9_4_k_cu_8bfa22406thrust24THRUST_300001_SM_1000_NS12placeholders2_9E[1];
.global .align 1 .b8 _ZN34_INTERNAL_69fbd2e9_4_k_cu_8bfa22406thrust24THRUST_300001_SM_1000_NS12placeholders3_10E[1];
.global .align 1 .b8 _ZN34_INTERNAL_69fbd2e9_4_k_cu_8bfa22406thrust24THRUST_300001_SM_1000_NS3seqE[1];
.global .align 1 .b8 _ZN34_INTERNAL_69fbd2e9_4_k_cu_8bfa22406thrust24THRUST_300001_SM_1000_NS6deviceE[1];

.visible .entry _Z29betweenness_centrality_kernelPfiiPKiS1_PiS2_S2_S2_PyS2_S_S2_mmmmmmm(
	.param .u64 .ptr .align 1 _Z29betweenness_centrality_kernelPfiiPKiS1_PiS2_S2_S2_PyS2_S_S2_mmmmmmm_param_0,
	.param .u32 _Z29betweenness_centrality_kernelPfiiPKiS1_PiS2_S2_S2_PyS2_S_S2_mmmmmmm_param_1,
	.param .u32 _Z29betweenness_centrality_kernelPfiiPKiS1_PiS2_S2_S2_PyS2_S_S2_mmmmmmm_param_2,
	.param .u64 .ptr .align 1 _Z29betweenness_centrality_kernelPfiiPKiS1_PiS2_S2_S2_PyS2_S_S2_mmmmmmm_param_3,
	.param .u64 .ptr .align 1 _Z29betweenness_centrality_kernelPfiiPKiS1_PiS2_S2_S2_PyS2_S_S2_mmmmmmm_param_4,
	.param .u64 .ptr .align 1 _Z29betweenness_centrality_kernelPfiiPKiS1_PiS2_S2_S2_PyS2_S_S2_mmmmmmm_param_5,
	.param .u64 .ptr .align 1 _Z29betweenness_centrality_kernelPfiiPKiS1_PiS2_S2_S2_PyS2_S_S2_mmmmmmm_param_6,
	.param .u64 .ptr .align 1 _Z29betweenness_centrality_kernelPfiiPKiS1_PiS2_S2_S2_PyS2_S_S2_mmmmmmm_param_7,
	.param .u64 .ptr .align 1 _Z29betweenness_centrality_kernelPfiiPKiS1_PiS2_S2_S2_PyS2_S_S2_mmmmmmm_param_8,
	.param .u64 .ptr .align 1 _Z29betweenness_centrality_kernelPfiiPKiS1_PiS2_S2_S2_PyS2_S_S2_mmmmmmm_param_9,
	.param .u64 .ptr .align 1 _Z29betweenness_centrality_kernelPfiiPKiS1_PiS2_S2_S2_PyS2_S_S2_mmmmmmm_param_10,
	.param .u64 .ptr .align 1 _Z29betweenness_centrality_kernelPfiiPKiS1_PiS2_S2_S2_PyS2_S_S2_mmmmmmm_param_11,
	.param .u64 .ptr .align 1 _Z29betweenness_centrality_kernelPfiiPKiS1_PiS2_S2_S2_PyS2_S_S2_mmmmmmm_param_12,
	.param .u64 _Z29betweenness_centrality_kernelPfiiPKiS1_PiS2_S2_S2_PyS2_S_S2_mmmmmmm_param_13,
	.param .u64 _Z29betweenness_centrality_kernelPfiiPKiS1_PiS2_S2_S2_PyS2_S_S2_mmmmmmm_param_14,
	.param .u64 _Z29betweenness_centrality_kernelPfiiPKiS1_PiS2_S2_S2_PyS2_S_S2_mmmmmmm_param_15,
	.param .u64 _Z29betweenness_centrality_kernelPfiiPKiS1_PiS2_S2_S2_PyS2_S_S2_mmmmmmm_param_16,
	.param .u64 _Z29betweenness_centrality_kernelPfiiPKiS1_PiS2_S2_S2_PyS2_S_S2_mmmmmmm_param_17,
	.param .u64 _Z29betweenness_centrality_kernelPfiiPKiS1_PiS2_S2_S2_PyS2_S_S2_mmmmmmm_param_18,
	.param .u64 _Z29betweenness_centrality_kernelPfiiPKiS1_PiS2_S2_S2_PyS2_S_S2_mmmmmmm_param_19
)
{
	.reg .pred 	%p<51>;
	.reg .b32 	%r<142>;
	.reg .b32 	%f<129>;
	.reg .b64 	%rd<224>;
	// demoted variable
	.shared .align 8 .u64 _ZZ29betweenness_centrality_kernelPfiiPKiS1_PiS2_S2_S2_PyS2_S_S2_mmmmmmmE12s_queue_curr;
	// demoted variable
	.shared .align 8 .u64 _ZZ29betweenness_centrality_kernelPfiiPKiS1_PiS2_S2_S2_PyS2_S_S2_mmmmmmmE12s_queue_next;
	// demoted variable
	.shared .align 8 .u64 _ZZ29betweenness_centrality_kernelPfiiPKiS1_PiS2_S2_S2_PyS2_S_S2_mmmmmmmE12s_depthnodes;
	// demoted variable
	.shared .align 8 .u64 _ZZ29betweenness_centrality_kernelPfiiPKiS1_PiS2_S2_S2_PyS2_S_S2_mmmmmmmE13s_depthpoints;
	// demoted variable
	.shared .align 4 .u32 _ZZ29betweenness_centrality_kernelPfiiPKiS1_PiS2_S2_S2_PyS2_S_S2_mmmmmmmE11curr_source;
	// demoted variable
	.shared .align 4 .u32 _ZZ29betweenness_centrality_kernelPfiiPKiS1_PiS2_S2_S2_PyS2_S_S2_mmmmmmmE12block_source;
	// demoted variable
	.shared .align 4 .u32 _ZZ29betweenness_centrality_kernelPfiiPKiS1_PiS2_S2_S2_PyS2_S_S2_mmmmmmmE14len_queue_curr;
	// demoted variable
	.shared .align 4 .u32 _ZZ29betweenness_centrality_kernelPfiiPKiS1_PiS2_S2_S2_PyS2_S_S2_mmmmmmmE14len_queue_next;
	// demoted variable
	.shared .align 4 .u32 _ZZ29betweenness_centrality_kernelPfiiPKiS1_PiS2_S2_S2_PyS2_S_S2_mmmmmmmE14len_depthnodes;
	// demoted variable
	.shared .align 4 .u32 _ZZ29betweenness_centrality_kernelPfiiPKiS1_PiS2_S2_S2_PyS2_S_S2_mmmmmmmE15len_depthpoints;
	// demoted variable
	.shared .align 4 .u32 _ZZ29betweenness_centrality_kernelPfiiPKiS1_PiS2_S2_S2_PyS2_S_S2_mmmmmmmE5depth;
	ld.param.u64 	%rd28, [_Z29betweenness_centrality_kernelPfiiPKiS1_PiS2_S2_S2_PyS2_S_S2_mmmmmmm_param_0];
	ld.param.u32 	%r61, [_Z29betweenness_centrality_kernelPfiiPKiS1_PiS2_S2_S2_PyS2_S_S2_mmmmmmm_param_1];
	ld.param.u64 	%rd29, [_Z29betweenness_centrality_kernelPfiiPKiS1_PiS2_S2_S2_PyS2_S_S2_mmmmmmm_param_3];
	ld.param.u64 	%rd30, [_Z29betweenness_centrality_kernelPfiiPKiS1_PiS2_S2_S2_PyS2_S_S2_mmmmmmm_param_4];
	ld.param.u64 	%rd31, [_Z29betweenness_centrality_kernelPfiiPKiS1_PiS2_S2_S2_PyS2_S_S2_mmmmmmm_param_9];
	ld.param.u64 	%rd32, [_Z29betweenness_centrality_kernelPfiiPKiS1_PiS2_S2_S2_PyS2_S_S2_mmmmmmm_param_10];
	ld.param.u64 	%rd33, [_Z29betweenness_centrality_kernelPfiiPKiS1_PiS2_S2_S2_PyS2_S_S2_mmmmmmm_param_11];
	ld.param.u64 	%rd34, [_Z29betweenness_centrality_kernelPfiiPKiS1_PiS2_S2_S2_PyS2_S_S2_mmmmmmm_param_12];
	ld.param.u64 	%rd35, [_Z29betweenness_centrality_kernelPfiiPKiS1_PiS2_S2_S2_PyS2_S_S2_mmmmmmm_param_13];
	ld.param.u64 	%rd36, [_Z29betweenness_centrality_kernelPfiiPKiS1_PiS2_S2_S2_PyS2_S_S2_mmmmmmm_param_14];
	ld.param.u64 	%rd37, [_Z29betweenness_centrality_kernelPfiiPKiS1_PiS2_S2_S2_PyS2_S_S2_mmmmmmm_param_15];
	ld.param.u64 	%rd24, [_Z29betweenness_centrality_kernelPfiiPKiS1_PiS2_S2_S2_PyS2_S_S2_mmmmmmm_param_16];
	ld.param.u64 	%rd25, [_Z29betweenness_centrality_kernelPfiiPKiS1_PiS2_S2_S2_PyS2_S_S2_mmmmmmm_param_17];
	ld.param.u64 	%rd26, [_Z29betweenness_centrality_kernelPfiiPKiS1_PiS2_S2_S2_PyS2_S_S2_mmmmmmm_param_18];
	cvta.to.global.u64 	%rd1, %rd30;
	cvta.to.global.u64 	%rd2, %rd29;
	cvta.to.global.u64 	%rd38, %rd31;
	cvta.to.global.u64 	%rd3, %rd28;
	cvta.to.global.u64 	%rd39, %rd33;
	cvta.to.global.u64 	%rd4, %rd34;
	cvta.to.global.u64 	%rd40, %rd32;
	mov.u32 	%r1, %ctaid.x;
	cvt.u64.u32 	%rd5, %r1;
	mad.lo.s64 	%rd6, %rd35, %rd5, %rd40;
	mad.lo.s64 	%rd7, %rd36, %rd5, %rd38;
	mad.lo.s64 	%rd8, %rd37, %rd5, %rd39;
	mov.u32 	%r2, %tid.x;
	setp.ne.s32 	%p1, %r2, 0;
	@%p1 bra 	$L__BB0_2;
	ld.param.u64 	%rd223, [_Z29betweenness_centrality_kernelPfiiPKiS1_PiS2_S2_S2_PyS2_S_S2_mmmmmmm_param_19];
	ld.param.u64 	%rd222, [_Z29betweenness_centrality_kernelPfiiPKiS1_PiS2_S2_S2_PyS2_S_S2_mmmmmmm_param_8];
	ld.param.u64 	%rd221, [_Z29betweenness_centrality_kernelPfiiPKiS1_PiS2_S2_S2_PyS2_S_S2_mmmmmmm_param_7];
	ld.param.u64 	%rd220, [_Z29betweenness_centrality_kernelPfiiPKiS1_PiS2_S2_S2_PyS2_S_S2_mmmmmmm_param_6];
	ld.param.u64 	%rd219, [_Z29betweenness_centrality_kernelPfiiPKiS1_PiS2_S2_S2_PyS2_S_S2_mmmmmmm_param_5];
	st.shared.u32 	[_ZZ29betweenness_centrality_kernelPfiiPKiS1_PiS2_S2_S2_PyS2_S_S2_mmmmmmmE12block_source], %r1;
	st.shared.u32 	[_ZZ29betweenness_centrality_kernelPfiiPKiS1_PiS2_S2_S2_PyS2_S_S2_mmmmmmmE11curr_source], %r1;
	mad.lo.s64 	%rd41, %rd24, %rd5, %rd219;
	st.shared.u64 	[_ZZ29betweenness_centrality_kernelPfiiPKiS1_PiS2_S2_S2_PyS2_S_S2_mmmmmmmE12s_queue_curr], %rd41;
	mad.lo.s64 	%rd42, %rd25, %rd5, %rd220;
	st.shared.u64 	[_ZZ29betweenness_centrality_kernelPfiiPKiS1_PiS2_S2_S2_PyS2_S_S2_mmmmmmmE12s_queue_next], %rd42;
	mad.lo.s64 	%rd43, %rd26, %rd5, %rd221;
	st.shared.u64 	[_ZZ29betweenness_centrality_kernelPfiiPKiS1_PiS2_S2_S2_PyS2_S_S2_mmmmmmmE12s_depthnodes], %rd43;
	mad.lo.s64 	%rd44, %rd223, %rd5, %rd222;
	st.shared.u64 	[_ZZ29betweenness_centrality_kernelPfiiPKiS1_PiS2_S2_S2_PyS2_S_S2_mmmmmmmE13s_depthpoints], %rd44;
$L__BB0_2:
	bar.sync 	0;
	ld.shared.u32 	%r62, [_ZZ29betweenness_centrality_kernelPfiiPKiS1_PiS2_S2_S2_PyS2_S_S2_mmmmmmmE12block_source];
	setp.ge.s32 	%p2, %r62, %r61;
	@%p2 bra 	$L__BB0_39;
	mov.u32 	%r3, %ntid.x;
$L__BB0_4:
	setp.ge.s32 	%p3, %r2, %r61;
	@%p3 bra 	$L__BB0_10;
	ld.shared.u32 	%r4, [_ZZ29betweenness_centrality_kernelPfiiPKiS1_PiS2_S2_S2_PyS2_S_S2_mmmmmmmE11curr_source];
	mul.wide.s32 	%rd45, %r4, 4;
	add.s64 	%rd9, %rd6, %rd45;
	mul.wide.s32 	%rd46, %r4, 8;
	add.s64 	%rd10, %rd7, %rd46;
	mov.u32 	%r128, %r2;
$L__BB0_6:
	setp.ne.s32 	%p4, %r128, %r4;
	@%p4 bra 	$L__BB0_8;
	mov.b32 	%r64, 0;
	st.global.u32 	[%rd9], %r64;
	mov.b64 	%rd52, 1;
	st.global.u64 	[%rd10], %rd52;
	bra.uni 	$L__BB0_9;
$L__BB0_8:
	mul.wide.s32 	%rd47, %r128, 4;
	add.s64 	%rd48, %rd6, %rd47;
	mov.b32 	%r63, 2147483647;
	st.global.u32 	[%rd48], %r63;
	mul.wide.s32 	%rd49, %r128, 8;
	add.s64 	%rd50, %rd7, %rd49;
	mov.b64 	%rd51, 0;
	st.global.u64 	[%rd50], %rd51;
$L__BB0_9:
	mul.wide.s32 	%rd53, %r128, 4;
	add.s64 	%rd54, %rd8, %rd53;
	mov.b32 	%r65, 0;
	st.global.u32 	[%rd54], %r65;
	add.s32 	%r128, %r128, %r3;
	setp.lt.s32 	%p5, %r128, %r61;
	@%p5 bra 	$L__BB0_6;
$L__BB0_10:
	setp.ne.s32 	%p6, %r2, 0;
	bar.sync 	0;
	@%p6 bra 	$L__BB0_12;
	ld.shared.u32 	%r66, [_ZZ29betweenness_centrality_kernelPfiiPKiS1_PiS2_S2_S2_PyS2_S_S2_mmmmmmmE11curr_source];
	ld.shared.u64 	%rd55, [_ZZ29betweenness_centrality_kernelPfiiPKiS1_PiS2_S2_S2_PyS2_S_S2_mmmmmmmE12s_queue_curr];
	st.u32 	[%rd55], %r66;
	mov.b32 	%r67, 1;
	st.shared.u32 	[_ZZ29betweenness_centrality_kernelPfiiPKiS1_PiS2_S2_S2_PyS2_S_S2_mmmmmmmE14len_queue_curr], %r67;
	mov.b32 	%r68, 0;
	st.shared.u32 	[_ZZ29betweenness_centrality_kernelPfiiPKiS1_PiS2_S2_S2_PyS2_S_S2_mmmmmmmE14len_queue_next], %r68;
	ld.shared.u64 	%rd56, [_ZZ29betweenness_centrality_kernelPfiiPKiS1_PiS2_S2_S2_PyS2_S_S2_mmmmmmmE12s_depthnodes];
	st.u32 	[%rd56], %r66;
	st.shared.u32 	[_ZZ29betweenness_centrality_kernelPfiiPKiS1_PiS2_S2_S2_PyS2_S_S2_mmmmmmmE14len_depthnodes], %r67;
	ld.shared.u64 	%rd57, [_ZZ29betweenness_centrality_kernelPfiiPKiS1_PiS2_S2_S2_PyS2_S_S2_mmmmmmmE13s_depthpoints];
	st.u32 	[%rd57], %r68;
	ld.shared.u64 	%rd58, [_ZZ29betweenness_centrality_kernelPfiiPKiS1_PiS2_S2_S2_PyS2_S_S2_mmmmmmmE13s_depthpoints];
	st.u32 	[%rd58+4], %r67;
	mov.b32 	%r69, 2;
	st.shared.u32 	[_ZZ29betweenness_centrality_kernelPfiiPKiS1_PiS2_S2_S2_PyS2_S_S2_mmmmmmmE15len_depthpoints], %r69;
	st.shared.u32 	[_ZZ29betweenness_centrality_kernelPfiiPKiS1_PiS2_S2_S2_PyS2_S_S2_mmmmmmmE5depth], %r68;
$L__BB0_12:
	bar.sync 	0;
$L__BB0_13:
	ld.shared.u32 	%r132, [_ZZ29betweenness_centrality_kernelPfiiPKiS1_PiS2_S2_S2_PyS2_S_S2_mmmmmmmE14len_queue_curr];
	setp.ge.s32 	%p7, %r2, %r132;
	@%p7 bra 	$L__BB0_24;
	mov.u32 	%r130, %r2;
$L__BB0_15:
	ld.shared.u64 	%rd59, [_ZZ29betweenness_centrality_kernelPfiiPKiS1_PiS2_S2_S2_PyS2_S_S2_mmmmmmmE12s_queue_curr];
	mul.wide.s32 	%rd60, %r130, 4;
	add.s64 	%rd61, %rd59, %rd60;
	ld.u32 	%r10, [%rd61];
	mul.wide.s32 	%rd62, %r10, 4;
	add.s64 	%rd11, %rd2, %rd62;
	ld.global.u32 	%r131, [%rd11];
	ld.global.u32 	%r70, [%rd11+4];
	setp.ge.s32 	%p8, %r131, %r70;
	@%p8 bra 	$L__BB0_23;
	add.s64 	%rd12, %rd6, %rd62;
	mul.wide.s32 	%rd64, %r10, 8;
	add.s64 	%rd13, %rd7, %rd64;
$L__BB0_17:
	mul.wide.s32 	%rd65, %r131, 4;
	add.s64 	%rd66, %rd1, %rd65;
	ld.global.u32 	%r13, [%rd66];
	mul.wide.s32 	%rd67, %r13, 4;
	add.s64 	%rd14, %rd6, %rd67;
	ld.global.u32 	%r71, [%rd12];
	add.s32 	%r72, %r71, 1;
	atom.relaxed.global.cas.b32 	%r73, [%rd14], 2147483647, %r72;
	setp.ne.s32 	%p9, %r73, 2147483647;
	@%p9 bra 	$L__BB0_19;
	atom.shared.add.u32 	%r74, [_ZZ29betweenness_centrality_kernelPfiiPKiS1_PiS2_S2_S2_PyS2_S_S2_mmmmmmmE14len_queue_next], 1;
	ld.shared.u64 	%rd68, [_ZZ29betweenness_centrality_kernelPfiiPKiS1_PiS2_S2_S2_PyS2_S_S2_mmmmmmmE12s_queue_next];
	mul.wide.s32 	%rd69, %r74, 4;
	add.s64 	%rd70, %rd68, %rd69;
	st.u32 	[%rd70], %r13;
$L__BB0_19:
	ld.global.u32 	%r75, [%rd14];
	ld.global.u32 	%r76, [%rd12];
	add.s32 	%r77, %r76, 1;
	setp.ne.s32 	%p10, %r75, %r77;
	@%p10 bra 	$L__BB0_21;
	mul.wide.s32 	%rd71, %r13, 8;
	add.s64 	%rd72, %rd7, %rd71;
	ld.global.u64 	%rd73, [%rd13];
	atom.global.add.u64 	%rd74, [%rd72], %rd73;
$L__BB0_21:
	add.s32 	%r131, %r131, 1;
	ld.global.u32 	%r78, [%rd11+4];
	setp.lt.s32 	%p11, %r131, %r78;
	@%p11 bra 	$L__BB0_17;
	ld.shared.u32 	%r132, [_ZZ29betweenness_centrality_kernelPfiiPKiS1_PiS2_S2_S2_PyS2_S_S2_mmmmmmmE14len_queue_curr];
$L__BB0_23:
	add.s32 	%r130, %r130, %r3;
	setp.lt.s32 	%p12, %r130, %r132;
	@%p12 bra 	$L__BB0_15;
$L__BB0_24:
	bar.sync 	0;
	ld.shared.u32 	%r18, [_ZZ29betweenness_centrality_kernelPfiiPKiS1_PiS2_S2_S2_PyS2_S_S2_mmmmmmmE14len_queue_next];
	setp.eq.s32 	%p13, %r18, 0;
	@%p13 bra 	$L__BB0_31;
	setp.ge.s32 	%p14, %r2, %r18;
	@%p14 bra 	$L__BB0_28;
	mov.u32 	%r133, %r2;
$L__BB0_27:
	ld.shared.u64 	%rd75, [_ZZ29betweenness_centrality_kernelPfiiPKiS1_PiS2_S2_S2_PyS2_S_S2_mmmmmmmE12s_queue_next];
	mul.wide.s32 	%rd76, %r133, 4;
	add.s64 	%rd77, %rd75, %rd76;
	ld.u32 	%r79, [%rd77];
	ld.shared.u64 	%rd78, [_ZZ29betweenness_centrality_kernelPfiiPKiS1_PiS2_S2_S2_PyS2_S_S2_mmmmmmmE12s_queue_curr];
	add.s64 	%rd79, %rd78, %rd76;
	st.u32 	[%rd79], %r79;
	ld.shared.u64 	%rd80, [_ZZ29betweenness_centrality_kernelPfiiPKiS1_PiS2_S2_S2_PyS2_S_S2_mmmmmmmE12s_queue_next];
	add.s64 	%rd81, %rd80, %rd76;
	ld.u32 	%r80, [%rd81];
	ld.shared.u64 	%rd82, [_ZZ29betweenness_centrality_kernelPfiiPKiS1_PiS2_S2_S2_PyS2_S_S2_mmmmmmmE12s_depthnodes];
	ld.shared.u32 	%r81, [_ZZ29betweenness_centrality_kernelPfiiPKiS1_PiS2_S2_S2_PyS2_S_S2_mmmmmmmE14len_depthnodes];
	add.s32 	%r82, %r81, %r133;
	mul.wide.s32 	%rd83, %r82, 4;
	add.s64 	%rd84, %rd82, %rd83;
	st.u32 	[%rd84], %r80;
	add.s32 	%r133, %r133, %r3;
	ld.shared.u32 	%r83, [_ZZ29betweenness_centrality_kernelPfiiPKiS1_PiS2_S2_S2_PyS2_S_S2_mmmmmmmE14len_queue_next];
	setp.lt.s32 	%p15, %r133, %r83;
	@%p15 bra 	$L__BB0_27;
$L__BB0_28:
	setp.ne.s32 	%p16, %r2, 0;
	bar.sync 	0;
	@%p16 bra 	$L__BB0_30;
	ld.shared.u64 	%rd85, [_ZZ29betweenness_centrality_kernelPfiiPKiS1_PiS2_S2_S2_PyS2_S_S2_mmmmmmmE13s_depthpoints];
	ld.shared.u32 	%r84, [_ZZ29betweenness_centrality_kernelPfiiPKiS1_PiS2_S2_S2_PyS2_S_S2_mmmmmmmE15len_depthpoints];
	mul.wide.s32 	%rd86, %r84, 4;
	add.s64 	%rd87, %rd85, %rd86;
	ld.u32 	%r85, [%rd87+-4];
	ld.shared.u32 	%r86, [_ZZ29betweenness_centrality_kernelPfiiPKiS1_PiS2_S2_S2_PyS2_S_S2_mmmmmmmE14len_queue_next];
	add.s32 	%r87, %r86, %r85;
	st.u32 	[%rd87], %r87;
	ld.shared.u32 	%r88, [_ZZ29betweenness_centrality_kernelPfiiPKiS1_PiS2_S2_S2_PyS2_S_S2_mmmmmmmE15len_depthpoints];
	add.s32 	%r89, %r88, 1;
	st.shared.u32 	[_ZZ29betweenness_centrality_kernelPfiiPKiS1_PiS2_S2_S2_PyS2_S_S2_mmmmmmmE15len_depthpoints], %r89;
	ld.shared.u32 	%r90, [_ZZ29betweenness_centrality_kernelPfiiPKiS1_PiS2_S2_S2_PyS2_S_S2_mmmmmmmE14len_queue_next];
	st.shared.u32 	[_ZZ29betweenness_centrality_kernelPfiiPKiS1_PiS2_S2_S2_PyS2_S_S2_mmmmmmmE14len_queue_curr], %r90;
	ld.shared.u32 	%r91, [_ZZ29betweenness_centrality_kernelPfiiPKiS1_PiS2_S2_S2_PyS2_S_S2_mmmmmmmE14len_depthnodes];
	add.s32 	%r92, %r91, %r90;
	st.shared.u32 	[_ZZ29betweenness_centrality_kernelPfiiPKiS1_PiS2_S2_S2_PyS2_S_S2_mmmmmmmE14len_depthnodes], %r92;
	mov.b32 	%r93, 0;
	st.shared.u32 	[_ZZ29betweenness_centrality_kernelPfiiPKiS1_PiS2_S2_S2_PyS2_S_S2_mmmmmmmE14len_queue_next], %r93;
	ld.shared.u32 	%r94, [_ZZ29betweenness_centrality_kernelPfiiPKiS1_PiS2_S2_S2_PyS2_S_S2_mmmmmmmE5depth];
	add.s32 	%r95, %r94, 1;
	st.shared.u32 	[_ZZ29betweenness_centrality_kernelPfiiPKiS1_PiS2_S2_S2_PyS2_S_S2_mmmmmmmE5depth], %r95;
$L__BB0_30:
	bar.sync 	0;
	bra.uni 	$L__BB0_13;
$L__BB0_31:
	setp.ne.s32 	%p17, %r2, 0;
	@%p17 bra 	$L__BB0_33;
	ld.shared.u64 	%rd88, [_ZZ29betweenness_centrality_kernelPfiiPKiS1_PiS2_S2_S2_PyS2_S_S2_mmmmmmmE12s_depthnodes];
	ld.shared.u32 	%r96, [_ZZ29betweenness_centrality_kernelPfiiPKiS1_PiS2_S2_S2_PyS2_S_S2_mmmmmmmE14len_depthnodes];
	mul.wide.s32 	%rd89, %r96, 4;
	add.s64 	%rd90, %rd88, %rd89;
	ld.u32 	%r97, [%rd90+-4];
	mul.wide.s32 	%rd91, %r97, 4;
	add.s64 	%rd92, %rd6, %rd91;
	ld.global.u32 	%r98, [%rd92];
	add.s32 	%r99, %r98, -1;
	st.shared.u32 	[_ZZ29betweenness_centrality_kernelPfiiPKiS1_PiS2_S2_S2_PyS2_S_S2_mmmmmmmE5depth], %r99;
$L__BB0_33:
	bar.sync 	0;
	ld.shared.u32 	%r134, [_ZZ29betweenness_centrality_kernelPfiiPKiS1_PiS2_S2_S2_PyS2_S_S2_mmmmmmmE5depth];
	setp.lt.s32 	%p18, %r134, 1;
	@%p18 bra 	$L__BB0_34;
	bra.uni 	$L__BB0_40;
$L__BB0_34:
	setp.ge.s32 	%p47, %r2, %r61;
	mov.u32 	%r141, %r2;
	@%p47 bra 	$L__BB0_36;
$L__BB0_35:
	mul.wide.s32 	%rd216, %r141, 4;
	add.s64 	%rd217, %rd3, %rd216;
	add.s64 	%rd218, %rd8, %rd216;
	ld.global.f32 	%f105, [%rd218];
	atom.global.add.f32 	%f106, [%rd217], %f105;
	add.s32 	%r141, %r141, %r3;
	setp.lt.s32 	%p48, %r141, %r61;
	@%p48 bra 	$L__BB0_35;
$L__BB0_36:
	setp.ne.s32 	%p49, %r2, 0;
	bar.sync 	0;
	@%p49 bra 	$L__BB0_38;
	atom.global.add.u32 	%r126, [%rd4], 1;
	st.shared.u32 	[_ZZ29betweenness_centrality_kernelPfiiPKiS1_PiS2_S2_S2_PyS2_S_S2_mmmmmmmE12block_source], %r126;
	st.shared.u32 	[_ZZ29betweenness_centrality_kernelPfiiPKiS1_PiS2_S2_S2_PyS2_S_S2_mmmmmmmE11curr_source], %r126;
$L__BB0_38:
	bar.sync 	0;
	ld.shared.u32 	%r127, [_ZZ29betweenness_centrality_kernelPfiiPKiS1_PiS2_S2_S2_PyS2_S_S2_mmmmmmmE12block_source];
	setp.lt.s32 	%p50, %r127, %r61;
	@%p50 bra 	$L__BB0_4;
$L__BB0_39:
	ret;
$L__BB0_40:
	ld.shared.u64 	%rd93, [_ZZ29betweenness_centrality_kernelPfiiPKiS1_PiS2_S2_S2_PyS2_S_S2_mmmmmmmE13s_depthpoints];
	mul.wide.u32 	%rd94, %r134, 4;
	add.s64 	%rd15, %rd93, %rd94;
	ld.u32 	%r100, [%rd15];
	add.s32 	%r135, %r100, %r2;
	ld.u32 	%r101, [%rd15+4];
	setp.ge.s32 	%p19, %r135, %r101;
	@%p19 bra 	$L__BB0_84;
	ld.shared.u64 	%rd16, [_ZZ29betweenness_centrality_kernelPfiiPKiS1_PiS2_S2_S2_PyS2_S_S2_mmmmmmmE12s_depthnodes];
$L__BB0_42:
	mul.wide.s32 	%rd95, %r135, 4;
	add.s64 	%rd96, %rd16, %rd95;
	ld.u32 	%r25, [%rd96];
	mul.wide.s32 	%rd97, %r25, 8;
	add.s64 	%rd98, %rd7, %rd97;
	ld.global.u64 	%rd99, [%rd98];
	cvt.rn.f32.u64 	%f1, %rd99;
	mul.wide.s32 	%rd100, %r25, 4;
	add.s64 	%rd101, %rd2, %rd100;
	ld.global.u32 	%r138, [%rd101];
	ld.global.u32 	%r27, [%rd101+4];
	setp.ge.s32 	%p20, %r138, %r27;
	mov.f32 	%f108, 0f00000000;
	@%p20 bra 	$L__BB0_83;
	add.s64 	%rd103, %rd6, %rd100;
	ld.global.u32 	%r102, [%rd103];
	add.s32 	%r28, %r102, 1;
	add.s32 	%r103, %r138, 1;
	max.s32 	%r104, %r27, %r103;
	sub.s32 	%r29, %r104, %r138;
	and.b32  	%r30, %r29, 7;
	sub.s32 	%r105, %r138, %r104;
	setp.gt.u32 	%p21, %r105, -8;
	mov.f32 	%f108, 0f00000000;
	@%p21 bra 	$L__BB0_62;
	and.b32  	%r31, %r29, -8;
	mov.b32 	%r137, 0;
	mov.f32 	%f108, 0f00000000;
$L__BB0_45:
	.pragma "nounroll";
	mul.wide.s32 	%rd104, %r138, 4;
	add.s64 	%rd17, %rd1, %rd104;
	ld.global.u32 	%r34, [%rd17];
	mul.wide.s32 	%rd105, %r34, 4;
	add.s64 	%rd106, %rd6, %rd105;
	ld.global.u32 	%r107, [%rd106];
	setp.ne.s32 	%p22, %r107, %r28;
	@%p22 bra 	$L__BB0_47;
	mul.wide.s32 	%rd107, %r34, 8;
	add.s64 	%rd108, %rd7, %rd107;
	ld.global.u64 	%rd109, [%rd108];
	cvt.rn.f32.u64 	%f43, %rd109;
	div.rn.f32 	%f44, %f1, %f43;
	mul.wide.s32 	%rd110, %r34, 4;
	add.s64 	%rd111, %rd8, %rd110;
	ld.global.f32 	%f45, [%rd111];
	add.f32 	%f46, %f45, 0f3F800000;
	fma.rn.f32 	%f108, %f44, %f46, %f108;
$L__BB0_47:
	ld.global.u32 	%r35, [%rd17+4];
	mul.wide.s32 	%rd112, %r35, 4;
	add.s64 	%rd113, %rd6, %rd112;
	ld.global.u32 	%r108, [%rd113];
	setp.ne.s32 	%p23, %r108, %r28;
	@%p23 bra 	$L__BB0_49;
	mul.wide.s32 	%rd114, %r35, 8;
	add.s64 	%rd115, %rd7, %rd114;
	ld.global.u64 	%rd116, [%rd115];
	cvt.rn.f32.u64 	%f47, %rd116;
	div.rn.f32 	%f48, %f1, %f47;
	mul.wide.s32 	%rd117, %r35, 4;
	add.s64 	%rd118, %rd8, %rd117;
	ld.global.f32 	%f49, [%rd118];
	add.f32 	%f50, %f49, 0f3F800000;
	fma.rn.f32 	%f108, %f48, %f50, %f108;
$L__BB0_49:
	ld.global.u32 	%r36, [%rd17+8];
	mul.wide.s32 	%rd119, %r36, 4;
	add.s64 	%rd120, %rd6, %rd119;
	ld.global.u32 	%r109, [%rd120];
	setp.ne.s32 	%p24, %r109, %r28;
	@%p24 bra 	$L__BB0_51;
	mul.wide.s32 	%rd121, %r36, 8;
	add.s64 	%rd122, %rd7, %rd121;
	ld.global.u64 	%rd123, [%rd122];
	cvt.rn.f32.u64 	%f51, %rd123;
	div.rn.f32 	%f52, %f1, %f51;
	mul.wide.s32 	%rd124, %r36, 4;
	add.s64 	%rd125, %rd8, %rd124;
	ld.global.f32 	%f53, [%rd125];
	add.f32 	%f54, %f53, 0f3F800000;
	fma.rn.f32 	%f108, %f52, %f54, %f108;
$L__BB0_51:
	ld.global.u32 	%r37, [%rd17+12];
	mul.wide.s32 	%rd126, %r37, 4;
	add.s64 	%rd127, %rd6, %rd126;
	ld.global.u32 	%r110, [%rd127];
	setp.ne.s32 	%p25, %r110, %r28;
	@%p25 bra 	$L__BB0_53;
	mul.wide.s32 	%rd128, %r37, 8;
	add.s64 	%rd129, %rd7, %rd128;
	ld.global.u64 	%rd130, [%rd129];
	cvt.rn.f32.u64 	%f55, %rd130;
	div.rn.f32 	%f56, %f1, %f55;
	mul.wide.s32 	%rd131, %r37, 4;
	add.s64 	%rd132, %rd8, %rd131;
	ld.global.f32 	%f57, [%rd132];
	add.f32 	%f58, %f57, 0f3F800000;
	fma.rn.f32 	%f108, %f56, %f58, %f108;
$L__BB0_53:
	ld.global.u32 	%r38, [%rd17+16];
	mul.wide.s32 	%rd133, %r38, 4;
	add.s64 	%rd134, %rd6, %rd133;
	ld.global.u32 	%r111, [%rd134];
	setp.ne.s32 	%p26, %r111, %r28;
	@%p26 bra 	$L__BB0_55;
	mul.wide.s32 	%rd135, %r38, 8;
	add.s64 	%rd136, %rd7, %rd135;
	ld.global.u64 	%rd137, [%rd136];
	cvt.rn.f32.u64 	%f59, %rd137;
	div.rn.f32 	%f60, %f1, %f59;
	mul.wide.s32 	%rd138, %r38, 4;
	add.s64 	%rd139, %rd8, %rd138;
	ld.global.f32 	%f61, [%rd139];
	add.f32 	%f62, %f61, 0f3F800000;
	fma.rn.f32 	%f108, %f60, %f62, %f108;
$L__BB0_55:
	ld.global.u32 	%r39, [%rd17+20];
	mul.wide.s32 	%rd140, %r39, 4;
	add.s64 	%rd141, %rd6, %rd140;
	ld.global.u32 	%r112, [%rd141];
	setp.ne.s32 	%p27, %r112, %r28;
	@%p27 bra 	$L__BB0_57;
	mul.wide.s32 	%rd142, %r39, 8;
	add.s64 	%rd143, %rd7, %rd142;
	ld.global.u64 	%rd144, [%rd143];
	cvt.rn.f32.u64 	%f63, %rd144;
	div.rn.f32 	%f64, %f1, %f63;
	mul.wide.s32 	%rd145, %r39, 4;
	add.s64 	%rd146, %rd8, %rd145;
	ld.global.f32 	%f65, [%rd146];
	add.f32 	%f66, %f65, 0f3F800000;
	fma.rn.f32 	%f108, %f64, %f66, %f108;
$L__BB0_57:
	ld.global.u32 	%r40, [%rd17+24];
	mul.wide.s32 	%rd147, %r40, 4;
	add.s64 	%rd148, %rd6, %rd147;
	ld.global.u32 	%r113, [%rd148];
	setp.ne.s32 	%p28, %r113, %r28;
	@%p28 bra 	$L__BB0_59;
	mul.wide.s32 	%rd149, %r40, 8;
	add.s64 	%rd150, %rd7, %rd149;
	ld.global.u64 	%rd151, [%rd150];
	cvt.rn.f32.u64 	%f67, %rd151;
	div.rn.f32 	%f68, %f1, %f67;
	mul.wide.s32 	%rd152, %r40, 4;
	add.s64 	%rd153, %rd8, %rd152;
	ld.global.f32 	%f69, [%rd153];
	add.f32 	%f70, %f69, 0f3F800000;
	fma.rn.f32 	%f108, %f68, %f70, %f108;
$L__BB0_59:
	ld.global.u32 	%r41, [%rd17+28];
	mul.wide.s32 	%rd154, %r41, 4;
	add.s64 	%rd155, %rd6, %rd154;
	ld.global.u32 	%r114, [%rd155];
	setp.ne.s32 	%p29, %r114, %r28;
	@%p29 bra 	$L__BB0_61;
	mul.wide.s32 	%rd156, %r41, 8;
	add.s64 	%rd157, %rd7, %rd156;
	ld.global.u64 	%rd158, [%rd157];
	cvt.rn.f32.u64 	%f71, %rd158;
	div.rn.f32 	%f72, %f1, %f71;
	mul.wide.s32 	%rd159, %r41, 4;
	add.s64 	%rd160, %rd8, %rd159;
	ld.global.f32 	%f73, [%rd160];
	add.f32 	%f74, %f73, 0f3F800000;
	fma.rn.f32 	%f108, %f72, %f74, %f108;
$L__BB0_61:
	add.s32 	%r138, %r138, 8;
	add.s32 	%r137, %r137, 8;
	setp.ne.s32 	%p30, %r137, %r31;
	@%p30 bra 	$L__BB0_45;
$L__BB0_62:
	setp.eq.s32 	%p31, %r30, 0;
	@%p31 bra 	$L__BB0_83;
	and.b32  	%r45, %r29, 3;
	setp.lt.u32 	%p32, %r30, 4;
	@%p32 bra 	$L__BB0_73;
	mul.wide.s32 	%rd161, %r138, 4;
	add.s64 	%rd18, %rd1, %rd161;
	ld.global.u32 	%r46, [%rd18];
	mul.wide.s32 	%rd162, %r46, 4;
	add.s64 	%rd163, %rd6, %rd162;
	ld.global.u32 	%r115, [%rd163];
	setp.ne.s32 	%p33, %r115, %r28;
	@%p33 bra 	$L__BB0_66;
	mul.wide.s32 	%rd164, %r46, 8;
	add.s64 	%rd165, %rd7, %rd164;
	ld.global.u64 	%rd166, [%rd165];
	cvt.rn.f32.u64 	%f76, %rd166;
	div.rn.f32 	%f77, %f1, %f76;
	mul.wide.s32 	%rd167, %r46, 4;
	add.s64 	%rd168, %rd8, %rd167;
	ld.global.f32 	%f78, [%rd168];
	add.f32 	%f79, %f78, 0f3F800000;
	fma.rn.f32 	%f108, %f77, %f79, %f108;
$L__BB0_66:
	ld.global.u32 	%r47, [%rd18+4];
	mul.wide.s32 	%rd169, %r47, 4;
	add.s64 	%rd170, %rd6, %rd169;
	ld.global.u32 	%r116, [%rd170];
	setp.ne.s32 	%p34, %r116, %r28;
	@%p34 bra 	$L__BB0_68;
	mul.wide.s32 	%rd171, %r47, 8;
	add.s64 	%rd172, %rd7, %rd171;
	ld.global.u64 	%rd173, [%rd172];
	cvt.rn.f32.u64 	%f80, %rd173;
	div.rn.f32 	%f81, %f1, %f80;
	mul.wide.s32 	%rd174, %r47, 4;
	add.s64 	%rd175, %rd8, %rd174;
	ld.global.f32 	%f82, [%rd175];
	add.f32 	%f83, %f82, 0f3F800000;
	fma.rn.f32 	%f108, %f81, %f83, %f108;
$L__BB0_68:
	ld.global.u32 	%r48, [%rd18+8];
	mul.wide.s32 	%rd176, %r48, 4;
	add.s64 	%rd177, %rd6, %rd176;
	ld.global.u32 	%r117, [%rd177];
	setp.ne.s32 	%p35, %r117, %r28;
	@%p35 bra 	$L__BB0_70;
	mul.wide.s32 	%rd178, %r48, 8;
	add.s64 	%rd179, %rd7, %rd178;
	ld.global.u64 	%rd180, [%rd179];
	cvt.rn.f32.u64 	%f84, %rd180;
	div.rn.f32 	%f85, %f1, %f84;
	mul.wide.s32 	%rd181, %r48, 4;
	add.s64 	%rd182, %rd8, %rd181;
	ld.global.f32 	%f86, [%rd182];
	add.f32 	%f87, %f86, 0f3F800000;
	fma.rn.f32 	%f108, %f85, %f87, %f108;
$L__BB0_70:
	ld.global.u32 	%r49, [%rd18+12];
	mul.wide.s32 	%rd183, %r49, 4;
	add.s64 	%rd184, %rd6, %rd183;
	ld.global.u32 	%r118, [%rd184];
	setp.ne.s32 	%p36, %r118, %r28;
	@%p36 bra 	$L__BB0_72;
	mul.wide.s32 	%rd185, %r49, 8;
	add.s64 	%rd186, %rd7, %rd185;
	ld.global.u64 	%rd187, [%rd186];
	cvt.rn.f32.u64 	%f88, %rd187;
	div.rn.f32 	%f89, %f1, %f88;
	mul.wide.s32 	%rd188, %r49, 4;
	add.s64 	%rd189, %rd8, %rd188;
	ld.global.f32 	%f90, [%rd189];
	add.f32 	%f91, %f90, 0f3F800000;
	fma.rn.f32 	%f108, %f89, %f91, %f108;
$L__BB0_72:
	add.s32 	%r138, %r138, 4;
$L__BB0_73:
	setp.eq.s32 	%p37, %r45, 0;
	@%p37 bra 	$L__BB0_83;
	setp.eq.s32 	%p38, %r45, 1;
	@%p38 bra 	$L__BB0_80;
	mul.wide.s32 	%rd190, %r138, 4;
	add.s64 	%rd19, %rd1, %rd190;
	ld.global.u32 	%r52, [%rd19];
	mul.wide.s32 	%rd191, %r52, 4;
	add.s64 	%rd192, %rd6, %rd191;
	ld.global.u32 	%r119, [%rd192];
	setp.ne.s32 	%p39, %r119, %r28;
	@%p39 bra 	$L__BB0_77;
	mul.wide.s32 	%rd193, %r52, 8;
	add.s64 	%rd194, %rd7, %rd193;
	ld.global.u64 	%rd195, [%rd194];
	cvt.rn.f32.u64 	%f93, %rd195;
	div.rn.f32 	%f94, %f1, %f93;
	mul.wide.s32 	%rd196, %r52, 4;
	add.s64 	%rd197, %rd8, %rd196;
	ld.global.f32 	%f95, [%rd197];
	add.f32 	%f96, %f95, 0f3F800000;
	fma.rn.f32 	%f108, %f94, %f96, %f108;
$L__BB0_77:
	ld.global.u32 	%r53, [%rd19+4];
	mul.wide.s32 	%rd198, %r53, 4;
	add.s64 	%rd199, %rd6, %rd198;
	ld.global.u32 	%r120, [%rd199];
	setp.ne.s32 	%p40, %r120, %r28;
	@%p40 bra 	$L__BB0_79;
	mul.wide.s32 	%rd200, %r53, 8;
	add.s64 	%rd201, %rd7, %rd200;
	ld.global.u64 	%rd202, [%rd201];
	cvt.rn.f32.u64 	%f97, %rd202;
	div.rn.f32 	%f98, %f1, %f97;
	mul.wide.s32 	%rd203, %r53, 4;
	add.s64 	%rd204, %rd8, %rd203;
	ld.global.f32 	%f99, [%rd204];
	add.f32 	%f100, %f99, 0f3F800000;
	fma.rn.f32 	%f108, %f98, %f100, %f108;
$L__BB0_79:
	add.s32 	%r138, %r138, 2;
$L__BB0_80:
	and.b32  	%r121, %r29, 1;
	setp.eq.b32 	%p41, %r121, 1;
	not.pred 	%p42, %p41;
	@%p42 bra 	$L__BB0_83;
	mul.wide.s32 	%rd205, %r138, 4;
	add.s64 	%rd206, %rd1, %rd205;
	ld.global.u32 	%r56, [%rd206];
	mul.wide.s32 	%rd207, %r56, 4;
	add.s64 	%rd208, %rd6, %rd207;
	ld.global.u32 	%r122, [%rd208];
	setp.ne.s32 	%p43, %r122, %r28;
	@%p43 bra 	$L__BB0_83;
	mul.wide.s32 	%rd209, %r56, 8;
	add.s64 	%rd210, %rd7, %rd209;
	ld.global.u64 	%rd211, [%rd210];
	cvt.rn.f32.u64 	%f101, %rd211;
	div.rn.f32 	%f102, %f1, %f101;
	add.s64 	%rd213, %rd8, %rd207;
	ld.global.f32 	%f103, [%rd213];
	add.f32 	%f104, %f103, 0f3F800000;
	fma.rn.f32 	%f108, %f102, %f104, %f108;
$L__BB0_83:
	mul.wide.s32 	%rd214, %r25, 4;
	add.s64 	%rd215, %rd8, %rd214;
	st.global.f32 	[%rd215], %f108;
	add.s32 	%r135, %r135, %r3;
	ld.u32 	%r123, [%rd15+4];
	setp.lt.s32 	%p44, %r135, %r123;
	@%p44 bra 	$L__BB0_42;
$L__BB0_84:
	setp.ne.s32 	%p45, %r2, 0;
	bar.sync 	0;
	@%p45 bra 	$L__BB0_86;
	ld.shared.u32 	%r124, [_ZZ29betweenness_centrality_kernelPfiiPKiS1_PiS2_S2_S2_PyS2_S_S2_mmmmmmmE5depth];
	add.s32 	%r125, %r124, -1;
	st.shared.u32 	[_ZZ29betweenness_centrality_kernelPfiiPKiS1_PiS2_S2_S2_PyS2_S_S2_mmmmmmmE5depth], %r125;
$L__BB0_86:
	bar.sync 	0;
	ld.shared.u32 	%r134, [_ZZ29betweenness_centrality_kernelPfiiPKiS1_PiS2_S2_S2_PyS2_S_S2_mmmmmmmE5depth];
	setp.gt.s32 	%p46, %r134, 0;
	@%p46 bra 	$L__BB0_40;
	bra.uni 	$L__BB0_34;

}
	// .globl	_ZN3cub18CUB_300001_SM_10006detail11EmptyKernelIvEEvv
.visible .entry _ZN3cub18CUB_300001_SM_10006detail11EmptyKernelIvEEvv()
{


	ret;

}


// ===== COMPILED SASS (sm_100) =====

	.target	sm_100

	.elftype	@"ET_EXEC"


//--------------------- .note.nv.tkinfo           --------------------------
	.section	.note.nv.tkinfo,"",@"SHT_NOTE"
	.sectionflags	@"SHF_NOTE_NV_TKINFO"
	.tkinfo
        /*0018*/ 	.word	0x00000002
        /*0030*/ 	.string	""
        /*0030*/ 	.string	"ptxas"
        /*0030*/ 	.string	"Cuda compilation tools, release 13.0, V13.0.88"
        /*0030*/ 	.string	"Build cuda_13.0.r13.0/compiler.36424714_0"
        /*0030*/ 	.string	"-arch sm_100 -m 64 "



//--------------------- .note.nv.cuinfo           --------------------------
	.section	.note.nv.cuinfo,"",@"SHT_NOTE"
	.sectionflags	@"SHF_NOTE_NV_CUINFO"
        /*0018*/ 	.short	0x0002
        /*001a*/ 	.short	0x0064
        /*001c*/ 	.short	0x0082
	.zero		2


//--------------------- .nv.info                  --------------------------
	.section	.nv.info,"",@"SHT_CUDA_INFO"
	.align	4


	//----- nvinfo : EIATTR_REGCOUNT
	.align		4
        /*0000*/ 	.byte	0x04, 0x2f
        /*0002*/ 	.short	(.L_46 - .L_45)
	.align		4
.L_45:
        /*0004*/ 	.word	index@(_Z29betweenness_centrality_kernelPfiiPKiS1_PiS2_S2_S2_PyS2_S_S2_mmmmmmm)
        /*0008*/ 	.word	0x00000026


	//----- nvinfo : EIATTR_FRAME_SIZE
	.align		4
.L_46:
        /*000c*/ 	.byte	0x04, 0x11
        /*000e*/ 	.short	(.L_48 - .L_47)
	.align		4
.L_47:
        /*0010*/ 	.word	index@($__internal_0_$__cuda_sm3x_div_rn_noftz_f32_slowpath)
        /*0014*/ 	.word	0x00000000


	//----- nvinfo : EIATTR_FRAME_SIZE
	.align		4
.L_48:
        /*0018*/ 	.byte	0x04, 0x11
        /*001a*/ 	.short	(.L_50 - .L_49)
	.align		4
.L_49:
        /*001c*/ 	.word	index@(_Z29betweenness_centrality_kernelPfiiPKiS1_PiS2_S2_S2_PyS2_S_S2_mmmmmmm)
        /*0020*/ 	.word	0x00000000


	//----- nvinfo : EIATTR_REGCOUNT
	.align		4
.L_50:
        /*0024*/ 	.byte	0x04, 0x2f
        /*0026*/ 	.short	(.L_52 - .L_51)
	.align		4
.L_51:
        /*0028*/ 	.word	index@(_ZN3cub18CUB_300001_SM_10006detail11EmptyKernelIvEEvv)
        /*002c*/ 	.word	0x00000004


	//----- nvinfo : EIATTR_FRAME_SIZE
	.align		4
.L_52:
        /*0030*/ 	.byte	0x04, 0x11
        /*0032*/ 	.short	(.L_54 - .L_53)
	.align		4
.L_53:
        /*0034*/ 	.word	index@(_ZN3cub18CUB_300001_SM_10006detail11EmptyKernelIvEEvv)
        /*0038*/ 	.word	0x00000000


	//----- nvinfo : EIATTR_MIN_STACK_SIZE
	.align		4
.L_54:
        /*003c*/ 	.byte	0x04, 0x12
        /*003e*/ 	.short	(.L_56 - .L_55)
	.align		4
.L_55:
        /*0040*/ 	.word	index@(_ZN3cub18CUB_300001_SM_10006detail11EmptyKernelIvEEvv)
        /*0044*/ 	.word	0x00000000


	//----- nvinfo : EIATTR_MIN_STACK_SIZE
	.align		4
.L_56:
        /*0048*/ 	.byte	0x04, 0x12
        /*004a*/ 	.short	(.L_58 - .L_57)
	.align		4
.L_57:
        /*004c*/ 	.word	index@(_Z29betweenness_centrality_kernelPfiiPKiS1_PiS2_S2_S2_PyS2_S_S2_mmmmmmm)
        /*0050*/ 	.word	0x00000000
.L_58:


//--------------------- .nv.compat                --------------------------
	.section	.nv.compat,"",@"SHT_CUDA_COMPAT_INFO"
	.align	4
        /*0000*/ 	.byte	0x02, 0x09, 0x00, 0x00, 0x02, 0x02, 0x01, 0x00, 0x02, 0x05, 0x05, 0x00, 0x03, 0x07, 0x01, 0x01
        /*0010*/ 	.byte	0x02, 0x03, 0x00, 0x00, 0x02, 0x06, 0x01, 0x00, 0x04, 0x0b, 0x08, 0x00, 0x01, 0x00, 0x00, 0x00
        /*0020*/ 	.byte	0x00, 0x00, 0x00, 0x00


//--------------------- .nv.info._ZN3cub18CUB_300001_SM_10006detail11EmptyKernelIvEEvv --------------------------
	.section	.nv.info._ZN3cub18CUB_300001_SM_10006detail11EmptyKernelIvEEvv,"",@"SHT_CUDA_INFO"
	.sectionflags	@""
	.align	4


	//----- nvinfo : EIATTR_CUDA_API_VERSION
	.align		4
        /*0000*/ 	.byte	0x04, 0x37
        /*0002*/ 	.short	(.L_60 - .L_59)
.L_59:
        /*0004*/ 	.word	0x00000082


	//----- nvinfo : EIATTR_SPARSE_MMA_MASK
	.align		4
.L_60:
        /*0008*/ 	.byte	0x03, 0x50
        /*000a*/ 	.short	0x0000


	//----- nvinfo : EIATTR_MAXREG_COUNT
	.align		4
        /*000c*/ 	.byte	0x03, 0x1b
        /*000e*/ 	.short	0x00ff


	//----- nvinfo : EIATTR_MERCURY_ISA_VERSION
	.align		4
        /*0010*/ 	.byte	0x03, 0x5f
        /*0012*/ 	.short	0x0101


	//----- nvinfo : EIATTR_VRC_CTA_INIT_COUNT
	.align		4
        /*0014*/ 	.byte	0x02, 0x4a
	.zero		1
	.zero		1


	//----- nvinfo : EIATTR_EXIT_INSTR_OFFSETS
	.align		4
        /*0018*/ 	.byte	0x04, 0x1c
        /*001a*/ 	.short	(.L_62 - .L_61)


	//   ....[0]....
.L_61:
        /*001c*/ 	.word	0x00000010


	//----- nvinfo : EIATTR_SW_WAR
	.align		4
.L_62:
        /*0020*/ 	.byte	0x04, 0x36
        /*0022*/ 	.short	(.L_64 - .L_63)
.L_63:
        /*0024*/ 	.word	0x00000008
.L_64:


//--------------------- .nv.info._Z29betweenness_centrality_kernelPfiiPKiS1_PiS2_S2_S2_PyS2_S_S2_mmmmmmm --------------------------
	.section	.nv.info._Z29betweenness_centrality_kernelPfiiPKiS1_PiS2_S2_S2_PyS2_S_S2_mmmmmmm,"",@"SHT_CUDA_INFO"
	.sectionflags	@""
	.align	4


	//----- nvinfo : EIATTR_CUDA_API_VERSION
	.align		4
        /*0000*/ 	.byte	0x04, 0x37
        /*0002*/ 	.short	(.L_66 - .L_65)
.L_65:
        /*0004*/ 	.word	0x00000082


	//----- nvinfo : EIATTR_KPARAM_INFO
	.align		4
.L_66:
        /*0008*/ 	.byte	0x04, 0x17
        /*000a*/ 	.short	(.L_68 - .L_67)
.L_67:
        /*000c*/ 	.word	0x00000000
        /*0010*/ 	.short	0x0013
        /*0012*/ 	.short	0x0090
        /*0014*/ 	.byte	0x00, 0xf0, 0x21, 0x00


	//----- nvinfo : EIATTR_KPARAM_INFO
	.align		4
.L_68:
        /*0018*/ 	.byte	0x04, 0x17
        /*001a*/ 	.short	(.L_70 - .L_69)
.L_69:
        /*001c*/ 	.word	0x00000000
        /*0020*/ 	.short	0x0012
        /*0022*/ 	.short	0x0088
        /*0024*/ 	.byte	0x00, 0xf0, 0x21, 0x00


	//----- nvinfo : EIATTR_KPARAM_INFO
	.align		4
.L_70:
        /*0028*/ 	.byte	0x04, 0x17
        /*002a*/ 	.short	(.L_72 - .L_71)
.L_71:
        /*002c*/ 	.word	0x00000000
        /*0030*/ 	.short	0x0011
        /*0032*/ 	.short	0x0080
        /*0034*/ 	.byte	0x00, 0xf0, 0x21, 0x00


	//----- nvinfo : EIATTR_KPARAM_INFO
	.align		4
.L_72:
        /*0038*/ 	.byte	0x04, 0x17
        /*003a*/ 	.short	(.L_74 - .L_73)
.L_73:
        /*003c*/ 	.word	0x00000000
        /*0040*/ 	.short	0x0010
        /*0042*/ 	.short	0x0078
        /*0044*/ 	.byte	0x00, 0xf0, 0x21, 0x00


	//----- nvinfo : EIATTR_KPARAM_INFO
	.align		4
.L_74:
        /*0048*/ 	.byte	0x04, 0x17
        /*004a*/ 	.short	(.L_76 - .L_75)
.L_75:
        /*004c*/ 	.word	0x00000000
        /*0050*/ 	.short	0x000f
        /*0052*/ 	.short	0x0070
        /*0054*/ 	.byte	0x00, 0xf0, 0x21, 0x00


	//----- nvinfo : EIATTR_KPARAM_INFO
	.align		4
.L_76:
        /*0058*/ 	.byte	0x04, 0x17
        /*005a*/ 	.short	(.L_78 - .L_77)
.L_77:
        /*005c*/ 	.word	0x00000000
        /*0060*/ 	.short	0x000e
        /*0062*/ 	.short	0x0068
        /*0064*/ 	.byte	0x00, 0xf0, 0x21, 0x00


	//----- nvinfo : EIATTR_KPARAM_INFO
	.align		4
.L_78:
        /*0068*/ 	.byte	0x04, 0x17
        /*006a*/ 	.short	(.L_80 - .L_79)
.L_79:
        /*006c*/ 	.word	0x00000000
        /*0070*/ 	.short	0x000d
        /*0072*/ 	.short	0x0060
        /*0074*/ 	.byte	0x00, 0xf0, 0x21, 0x00


	//----- nvinfo : EIATTR_KPARAM_INFO
	.align		4
.L_80:
        /*0078*/ 	.byte	0x04, 0x17
        /*007a*/ 	.short	(.L_82 - .L_81)
.L_81:
        /*007c*/ 	.word	0x00000000
        /*0080*/ 	.short	0x000c
        /*0082*/ 	.short	0x0058
        /*0084*/ 	.byte	0x00, 0xf5, 0x21, 0x00


	//----- nvinfo : EIATTR_KPARAM_INFO
	.align		4
.L_82:
        /*0088*/ 	.byte	0x04, 0x17
        /*008a*/ 	.short	(.L_84 - .L_83)
.L_83:
        /*008c*/ 	.word	0x00000000
        /*0090*/ 	.short	0x000b
        /*0092*/ 	.short	0x0050
        /*0094*/ 	.byte	0x00, 0xf5, 0x21, 0x00


	//----- nvinfo : EIATTR_KPARAM_INFO
	.align		4
.L_84:
        /*0098*/ 	.byte	0x04, 0x17
        /*009a*/ 	.short	(.L_86 - .L_85)
.L_85:
        /*009c*/ 	.word	0x00000000
        /*00a0*/ 	.short	0x000a
        /*00a2*/ 	.short	0x0048
        /*00a4*/ 	.byte	0x00, 0xf5, 0x21, 0x00


	//----- nvinfo : EIATTR_KPARAM_INFO
	.align		4
.L_86:
        /*00a8*/ 	.byte	0x04, 0x17
        /*00aa*/ 	.short	(.L_88 - .L_87)
.L_87:
        /*00ac*/ 	.word	0x00000000
        /*00b0*/ 	.short	0x0009
        /*00b2*/ 	.short	0x0040
        /*00b4*/ 	.byte	0x00, 0xf5, 0x21, 0x00


	//----- nvinfo : EIATTR_KPARAM_INFO
	.align		4
.L_88:
        /*00b8*/ 	.byte	0x04, 0x17
        /*00ba*/ 	.short	(.L_90 - .L_89)
.L_89:
        /*00bc*/ 	.word	0x00000000
        /*00c0*/ 	.short	0x0008
        /*00c2*/ 	.short	0x0038
        /*00c4*/ 	.byte	0x00, 0xf5, 0x21, 0x00


	//----- nvinfo : EIATTR_KPARAM_INFO
	.align		4
.L_90:
        /*00c8*/ 	.byte	0x04, 0x17
        /*00ca*/ 	.short	(.L_92 - .L_91)
.L_91:
        /*00cc*/ 	.word	0x00000000
        /*00d0*/ 	.short	0x0007
        /*00d2*/ 	.short	0x0030
        /*00d4*/ 	.byte	0x00, 0xf5, 0x21, 0x00


	//----- nvinfo : EIATTR_KPARAM_INFO
	.align		4
.L_92:
        /*00d8*/ 	.byte	0x04, 0x17
        /*00da*/ 	.short	(.L_94 - .L_93)
.L_93:
        /*00dc*/ 	.word	0x00000000
        /*00e0*/ 	.short	0x0006
        /*00e2*/ 	.short	0x0028
        /*00e4*/ 	.byte	0x00, 0xf5, 0x21, 0x00


	//----- nvinfo : EIATTR_KPARAM_INFO
	.align		4
.L_94:
        /*00e8*/ 	.byte	0x04, 0x17
        /*00ea*/ 	.short	(.L_96 - .L_95)
.L_95:
        /*00ec*/ 	.word	0x00000000
        /*00f0*/ 	.short	0x0005
        /*00f2*/ 	.short	0x0020
        /*00f4*/ 	.byte	0x00, 0xf5, 0x21, 0x00


	//----- nvinfo : EIATTR_KPARAM_INFO
	.align		4
.L_96:
        /*00f8*/ 	.byte	0x04, 0x17
        /*00fa*/ 	.short	(.L_98 - .L_97)
.L_97:
        /*00fc*/ 	.word	0x00000000
        /*0100*/ 	.short	0x0004
        /*0102*/ 	.short	0x0018
        /*0104*/ 	.byte	0x00, 0xf5, 0x21, 0x00


	//----- nvinfo : EIATTR_KPARAM_INFO
	.align		4
.L_98:
        /*0108*/ 	.byte	0x04, 0x17
        /*010a*/ 	.short	(.L_100 - .L_99)
.L_99:
        /*010c*/ 	.word	0x00000000
        /*0110*/ 	.short	0x0003
        /*0112*/ 	.short	0x0010
        /*0114*/ 	.byte	0x00, 0xf5, 0x21, 0x00


	//----- nvinfo : EIATTR_KPARAM_INFO
	.align		4
.L_100:
        /*0118*/ 	.byte	0x04, 0x17
        /*011a*/ 	.short	(.L_102 - .L_101)
.L_101:
        /*011c*/ 	.word	0x00000000
        /*0120*/ 	.short	0x0002
        /*0122*/ 	.short	0x000c
        /*0124*/ 	.byte	0x00, 0xf0, 0x11, 0x00


	//----- nvinfo : EIATTR_KPARAM_INFO
	.align		4
.L_102:
        /*0128*/ 	.byte	0x04, 0x17
        /*012a*/ 	.short	(.L_104 - .L_103)
.L_103:
        /*012c*/ 	.word	0x00000000
        /*0130*/ 	.short	0x0001
        /*0132*/ 	.short	0x0008
        /*0134*/ 	.byte	0x00, 0xf0, 0x11, 0x00


	//----- nvinfo : EIATTR_KPARAM_INFO
	.align		4
.L_104:
        /*0138*/ 	.byte	0x04, 0x17
        /*013a*/ 	.short	(.L_106 - .L_105)
.L_105:
        /*013c*/ 	.word	0x00000000
        /*0140*/ 	.short	0x0000
        /*0142*/ 	.short	0x0000
        /*0144*/ 	.byte	0x00, 0xf5, 0x21, 0x00


	//----- nvinfo : EIATTR_SPARSE_MMA_MASK
	.align		4
.L_106:
        /*0148*/ 	.byte	0x03, 0x50
        /*014a*/ 	.short	0x0000


	//----- nvinfo : EIATTR_MAXREG_COUNT
	.align		4
        /*014c*/ 	.byte	0x03, 0x1b
        /*014e*/ 	.short	0x00ff


	//----- nvinfo : EIATTR_NUM_BARRIERS
	.align		4
        /*0150*/ 	.byte	0x02, 0x4c
        /*0152*/ 	.byte	0x01
	.zero		1


	//----- nvinfo : EIATTR_MERCURY_ISA_VERSION
	.align		4
        /*0154*/ 	.byte	0x03, 0x5f
        /*0156*/ 	.short	0x0101


	//----- nvinfo : EIATTR_INT_WARP_WIDE_INSTR_OFFSETS
	.align		4
        /*0158*/ 	.byte	0x04, 0x31
        /*015a*/ 	.short	(.L_108 - .L_107)


	//   ....[0]....
.L_107:
        /*015c*/ 	.word	0x000009a0


	//   ....[1]....
        /*0160*/ 	.word	0x00000a70


	//----- nvinfo : EIATTR_VRC_CTA_INIT_COUNT
	.align		4
.L_108:
        /*0164*/ 	.byte	0x02, 0x4a
	.zero		1
	.zero		1


	//----- nvinfo : EIATTR_EXIT_INSTR_OFFSETS
	.align		4
        /*0168*/ 	.byte	0x04, 0x1c
        /*016a*/ 	.short	(.L_110 - .L_109)


	//   ....[0]....
.L_109:
        /*016c*/ 	.word	0x00000360


	//   ....[1]....
        /*0170*/ 	.word	0x00003140


	//----- nvinfo : EIATTR_CRS_STACK_SIZE
	.align		4
.L_110:
        /*0174*/ 	.byte	0x04, 0x1e
        /*0176*/ 	.short	(.L_112 - .L_111)
.L_111:
        /*0178*/ 	.word	0x00000000


	//----- nvinfo : EIATTR_CBANK_PARAM_SIZE
	.align		4
.L_112:
        /*017c*/ 	.byte	0x03, 0x19
        /*017e*/ 	.short	0x0098


	//----- nvinfo : EIATTR_PARAM_CBANK
	.align		4
        /*0180*/ 	.byte	0x04, 0x0a
        /*0182*/ 	.short	(.L_114 - .L_113)
	.align		4
.L_113:
        /*0184*/ 	.word	index@(.nv.constant0._Z29betweenness_centrality_kernelPfiiPKiS1_PiS2_S2_S2_PyS2_S_S2_mmmmmmm)
        /*0188*/ 	.short	0x0380
        /*018a*/ 	.short	0x0098


	//----- nvinfo : EIATTR_SW_WAR
	.align		4
.L_114:
        /*018c*/ 	.byte	0x04, 0x36
        /*018e*/ 	.short	(.L_116 - .L_115)
.L_115:
        /*0190*/ 	.word	0x00000008
.L_116:


//--------------------- .nv.callgraph             --------------------------
	.section	.nv.callgraph,"",@"SHT_CUDA_CALLGRAPH"
	.align	4
	.sectionentsize	8
	.align		4
        /*0000*/ 	.word	0x00000000
	.align		4
        /*0004*/ 	.word	0xffffffff
	.align		4
        /*0008*/ 	.word	0x00000000
	.align		4
        /*000c*/ 	.word	0xfffffffe
	.align		4
        /*0010*/ 	.word	0x00000000
	.align		4
        /*0014*/ 	.word	0xfffffffd
	.align		4
        /*0018*/ 	.word	0x00000000
	.align		4
        /*001c*/ 	.word	0xfffffffc


//--------------------- .nv.constant4             --------------------------
	.section	.nv.constant4,"a",@progbits
	.align	8
	.align		8
.nv.constant4:
        /*0000*/ 	.dword	_ZN34_INTERNAL_69fbd2e9_4_k_cu_8bfa22404cuda3std3__45__cpo5beginE
	.align		8
        /*0008*/ 	.dword	_ZN34_INTERNAL_69fbd2e9_4_k_cu_8bfa22404cuda3std3__45__cpo3endE
	.align		8
        /*0010*/ 	.dword	_ZN34_INTERNAL_69fbd2e9_4_k_cu_8bfa22404cuda3std3__45__cpo6cbeginE
	.align		8
        /*0018*/ 	.dword	_ZN34_INTERNAL_69fbd2e9_4_k_cu_8bfa22404cuda3std3__45__cpo4cendE
	.align		8
        /*0020*/ 	.dword	_ZN34_INTERNAL_69fbd2e9_4_k_cu_8bfa22404cuda3std3__45__cpo6rbeginE
	.align		8
        /*0028*/ 	.dword	_ZN34_INTERNAL_69fbd2e9_4_k_cu_8bfa22404cuda3std3__45__cpo4rendE
	.align		8
        /*0030*/ 	.dword	_ZN34_INTERNAL_69fbd2e9_4_k_cu_8bfa22404cuda3std3__45__cpo7crbeginE
	.align		8
        /*0038*/ 	.dword	_ZN34_INTERNAL_69fbd2e9_4_k_cu_8bfa22404cuda3std3__45__cpo5crendE
	.align		8
        /*0040*/ 	.dword	_ZN34_INTERNAL_69fbd2e9_4_k_cu_8bfa22404cuda3std3__436_GLOBAL__N__69fbd2e9_4_k_cu_8bfa22406ignoreE
	.align		8
        /*0048*/ 	.dword	_ZN34_INTERNAL_69fbd2e9_4_k_cu_8bfa22404cuda3std3__419piecewise_constructE
	.align		8
        /*0050*/ 	.dword	_ZN34_INTERNAL_69fbd2e9_4_k_cu_8bfa22404cuda3std3__48in_placeE
	.align		8
        /*0058*/ 	.dword	_ZN34_INTERNAL_69fbd2e9_4_k_cu_8bfa22404cuda3std3__420unreachable_sentinelE
	.align		8
        /*0060*/ 	.dword	_ZN34_INTERNAL_69fbd2e9_4_k_cu_8bfa22404cuda3std3__47nulloptE
	.align		8
        /*0068*/ 	.dword	_ZN34_INTERNAL_69fbd2e9_4_k_cu_8bfa22404cuda3std3__48unexpectE
	.align		8
        /*0070*/ 	.dword	_ZN34_INTERNAL_69fbd2e9_4_k_cu_8bfa22404cuda3std6ranges3__45__cpo4swapE
	.align		8
        /*0078*/ 	.dword	_ZN34_INTERNAL_69fbd2e9_4_k_cu_8bfa22404cuda3std6ranges3__45__cpo9iter_moveE
	.align		8
        /*0080*/ 	.dword	_ZN34_INTERNAL_69fbd2e9_4_k_cu_8bfa22404cuda3std6ranges3__45__cpo5beginE
	.align		8
        /*0088*/ 	.dword	_ZN34_INTERNAL_69fbd2e9_4_k_cu_8bfa22404cuda3std6ranges3__45__cpo3endE
	.align		8
        /*0090*/ 	.dword	_ZN34_INTERNAL_69fbd2e9_4_k_cu_8bfa22404cuda3std6ranges3__45__cpo6cbeginE
	.align		8
        /*0098*/ 	.dword	_ZN34_INTERNAL_69fbd2e9_4_k_cu_8bfa22404cuda3std6ranges3__45__cpo4cendE
	.align		8
        /*00a0*/ 	.dword	_ZN34_INTERNAL_69fbd2e9_4_k_cu_8bfa22404cuda3std6ranges3__45__cpo7advanceE
	.align		8
        /*00a8*/ 	.dword	_ZN34_INTERNAL_69fbd2e9_4_k_cu_8bfa22404cuda3std6ranges3__45__cpo9iter_swapE
	.align		8
        /*00b0*/ 	.dword	_ZN34_INTERNAL_69fbd2e9_4_k_cu_8bfa22404cuda3std6ranges3__45__cpo4nextE
	.align		8
        /*00b8*/ 	.dword	_ZN34_INTERNAL_69fbd2e9_4_k_cu_8bfa22404cuda3std6ranges3__45__cpo4prevE
	.align		8
        /*00c0*/ 	.dword	_ZN34_INTERNAL_69fbd2e9_4_k_cu_8bfa22404cuda3std6ranges3__45__cpo4dataE
	.align		8
        /*00c8*/ 	.dword	_ZN34_INTERNAL_69fbd2e9_4_k_cu_8bfa22404cuda3std6ranges3__45__cpo5cdataE
	.align		8
        /*00d0*/ 	.dword	_ZN34_INTERNAL_69fbd2e9_4_k_cu_8bfa22404cuda3std6ranges3__45__cpo4sizeE
	.align		8
        /*00d8*/ 	.dword	_ZN34_INTERNAL_69fbd2e9_4_k_cu_8bfa22404cuda3std6ranges3__45__cpo5ssizeE
	.align		8
        /*00e0*/ 	.dword	_ZN34_INTERNAL_69fbd2e9_4_k_cu_8bfa22404cuda3std6ranges3__45__cpo8distanceE
	.align		8
        /*00e8*/ 	.dword	_ZN34_INTERNAL_69fbd2e9_4_k_cu_8bfa22406thrust24THRUST_300001_SM_1000_NS8cuda_cub3parE
	.align		8
        /*00f0*/ 	.dword	_ZN34_INTERNAL_69fbd2e9_4_k_cu_8bfa22406thrust24THRUST_300001_SM_1000_NS8cuda_cub10par_nosyncE
	.align		8
        /*00f8*/ 	.dword	_ZN34_INTERNAL_69fbd2e9_4_k_cu_8bfa22406thrust24THRUST_300001_SM_1000_NS6system6detail10sequential3seqE
	.align		8
        /*0100*/ 	.dword	_ZN34_INTERNAL_69fbd2e9_4_k_cu_8bfa22406thrust24THRUST_300001_SM_1000_NS6system3cpp3parE
	.align		8
        /*0108*/ 	.dword	_ZN34_INTERNAL_69fbd2e9_4_k_cu_8bfa22406thrust24THRUST_300001_SM_1000_NS12placeholders2_1E
	.align		8
        /*0110*/ 	.dword	_ZN34_INTERNAL_69fbd2e9_4_k_cu_8bfa22406thrust24THRUST_300001_SM_1000_NS12placeholders2_2E
	.align		8
        /*0118*/ 	.dword	_ZN34_INTERNAL_69fbd2e9_4_k_cu_8bfa22406thrust24THRUST_300001_SM_1000_NS12placeholders2_3E
	.align		8
        /*0120*/ 	.dword	_ZN34_INTERNAL_69fbd2e9_4_k_cu_8bfa22406thrust24THRUST_300001_SM_1000_NS12placeholders2_4E
	.align		8
        /*0128*/ 	.dword	_ZN34_INTERNAL_69fbd2e9_4_k_cu_8bfa22406thrust24THRUST_300001_SM_1000_NS12placeholders2_5E
	.align		8
        /*0130*/ 	.dword	_ZN34_INTERNAL_69fbd2e9_4_k_cu_8bfa22406thrust24THRUST_300001_SM_1000_NS12placeholders2_6E
	.align		8
        /*0138*/ 	.dword	_ZN34_INTERNAL_69fbd2e9_4_k_cu_8bfa22406thrust24THRUST_300001_SM_1000_NS12placeholders2_7E
	.align		8
        /*0140*/ 	.dword	_ZN34_INTERNAL_69fbd2e9_4_k_cu_8bfa22406thrust24THRUST_300001_SM_1000_NS12placeholders2_8E
	.align		8
        /*0148*/ 	.dword	_ZN34_INTERNAL_69fbd2e9_4_k_cu_8bfa22406thrust24THRUST_300001_SM_1000_NS12placeholders2_9E
	.align		8
        /*0150*/ 	.dword	_ZN34_INTERNAL_69fbd2e9_4_k_cu_8bfa22406thrust24THRUST_300001_SM_1000_NS12placeholders3_10E
	.align		8
        /*0158*/ 	.dword	_ZN34_INTERNAL_69fbd2e9_4_k_cu_8bfa22406thrust24THRUST_300001_SM_1000_NS3seqE
	.align		8
        /*0160*/ 	.dword	_ZN34_INTERNAL_69fbd2e9_4_k_cu_8bfa22406thrust24THRUST_300001_SM_1000_NS6deviceE


//--------------------- .text._ZN3cub18CUB_300001_SM_10006detail11EmptyKernelIvEEvv --------------------------
	.section	.text._ZN3cub18CUB_300001_SM_10006detail11EmptyKernelIvEEvv,"ax",@progbits
	.align	128
        .global         _ZN3cub18CUB_300001_SM_10006detail11EmptyKernelIvEEvv
        .type           _ZN3cub18CUB_300001_SM_10006detail11EmptyKernelIvEEvv,@function
        .size           _ZN3cub18CUB_300001_SM_10006detail11EmptyKernelIvEEvv,(.L_x_120 - _ZN3cub18CUB_300001_SM_10006detail11EmptyKernelIvEEvv)
        .other          _ZN3cub18CUB_300001_SM_10006detail11EmptyKernelIvEEvv,@"STO_CUDA_ENTRY STV_DEFAULT"
_ZN3cub18CUB_300001_SM_10006detail11EmptyKernelIvEEvv:
.text._ZN3cub18CUB_300001_SM_10006detail11EmptyKernelIvEEvv:
[----:B------:R-:W-:Y:S01]  /*0000*/  LDC R1, c[0x0][0x37c] ;  /* 0x0000df00ff017b82 */ /* 0x000fe20000000800 */
[----:B------:R-:W-:Y:S05]  /*0010*/  EXIT ;  /* 0x000000000000794d */ /* 0x000fea0003800000 */
.L_x_0:
[----:B------:R-:W-:-:S00]  /*0020*/  BRA `(.L_x_0) ;  /* 0xfffffffc00fc7947 */ /* 0x000fc0000383ffff */
[----:B------:R-:W-:-:S00]  /*0030*/  NOP ;  /* 0x0000000000007918 */ /* 0x000fc00000000000 */
        /* <DEDUP_REMOVED lines=12> */
.L_x_120:


//--------------------- .text._Z29betweenness_centrality_kernelPfiiPKiS1_PiS2_S2_S2_PyS2_S_S2_mmmmmmm --------------------------
	.section	.text._Z29betweenness_centrality_kernelPfiiPKiS1_PiS2_S2_S2_PyS2_S_S2_mmmmmmm,"ax",@progbits
	.align	128
        .global         _Z29betweenness_centrality_kernelPfiiPKiS1_PiS2_S2_S2_PyS2_S_S2_mmmmmmm
        .type           _Z29betweenness_centrality_kernelPfiiPKiS1_PiS2_S2_S2_PyS2_S_S2_mmmmmmm,@function
        .size           _Z29betweenness_centrality_kernelPfiiPKiS1_PiS2_S2_S2_PyS2_S_S2_mmmmmmm,(.L_x_119 - _Z29betweenness_centrality_kernelPfiiPKiS1_PiS2_S2_S2_PyS2_S_S2_mmmmmmm)
        .other          _Z29betweenness_centrality_kernelPfiiPKiS1_PiS2_S2_S2_PyS2_S_S2_mmmmmmm,@"STO_CUDA_ENTRY STV_DEFAULT"
_Z29betweenness_centrality_kernelPfiiPKiS1_PiS2_S2_S2_PyS2_S_S2_mmmmmmm:
.text._Z29betweenness_centrality_kernelPfiiPKiS1_PiS2_S2_S2_PyS2_S_S2_mmmmmmm:
[----:B------:R-:W-:Y:S01]  /*0000*/  LDC R1, c[0x0][0x37c] ;  /* 0x0000df00ff017b82 */ /* 0x000fe20000000800 */
[----:B------:R-:W0:Y:S07]  /*0010*/  S2R R3, SR_TID.X ;  /* 0x0000000000037919 */ /* 0x000e2e0000002100 */
[----:B------:R-:W1:Y:S01]  /*0020*/  LDC.64 R8, c[0x0][0x3c8] ;  /* 0x0000f200ff087b82 */ /* 0x000e620000000a00 */
[----:B------:R-:W1:Y:S01]  /*0030*/  LDCU.128 UR4, c[0x0][0x3e0] ;  /* 0x00007c00ff0477ac */ /* 0x000e620008000c00 */
[----:B------:R-:W-:Y:S01]  /*0040*/  BSSY.RECONVERGENT B0, `(.L_x_1) ;  /* 0x000002a000007945 */ /* 0x000fe20003800200 */
[----:B------:R-:W1:Y:S01]  /*0050*/  S2R R4, SR_CTAID.X ;  /* 0x0000000000047919 */ /* 0x000e620000002500 */
[----:B------:R-:W2:Y:S04]  /*0060*/  LDCU.64 UR8, c[0x0][0x3f0] ;  /* 0x00007e00ff0877ac */ /* 0x000ea80008000a00 */
[----:B------:R-:W3:Y:S08]  /*0070*/  LDC.64 R10, c[0x0][0x3c0] ;  /* 0x0000f000ff0a7b82 */ /* 0x000ef00000000a00 */
[----:B------:R-:W2:Y:S01]  /*0080*/  LDC.64 R12, c[0x0][0x3d0] ;  /* 0x0000f400ff0c7b82 */ /* 0x000ea20000000a00 */
[----:B0-----:R-:W-:Y:S01]  /*0090*/  ISETP.NE.AND P0, PT, R3, RZ, PT ;  /* 0x000000ff0300720c */ /* 0x001fe20003f05270 */
[----:B-1----:R-:W-:-:S04]  /*00a0*/  IMAD.WIDE.U32 R8, R4, UR4, R8 ;  /* 0x0000000404087c25 */ /* 0x002fc8000f8e0008 */
[----:B---3--:R-:W-:-:S04]  /*00b0*/  IMAD.WIDE.U32 R10, R4, UR6, R10 ;  /* 0x00000006040a7c25 */ /* 0x008fc8000f8e000a */
[----:B--2---:R-:W-:-:S04]  /*00c0*/  IMAD.WIDE.U32 R12, R4, UR8, R12 ;  /* 0x00000008040c7c25 */ /* 0x004fc8000f8e000c */
[C---:B------:R-:W-:Y:S02]  /*00d0*/  IMAD R21, R4.reuse, UR5, R9 ;  /* 0x0000000504157c24 */ /* 0x040fe4000f8e0209 */
[C---:B------:R-:W-:Y:S02]  /*00e0*/  IMAD R19, R4.reuse, UR7, R11 ;  /* 0x0000000704137c24 */ /* 0x040fe4000f8e020b */
[----:B------:R-:W-:Y:S01]  /*00f0*/  IMAD R17, R4, UR9, R13 ;  /* 0x0000000904117c24 */ /* 0x000fe2000f8e020d */
[----:B------:R-:W-:Y:S06]  /*0100*/  @P0 BRA `(.L_x_2) ;  /* 0x0000000000740947 */ /* 0x000fec0003800000 */
[----:B------:R-:W0:Y:S01]  /*0110*/  S2UR UR5, SR_CgaCtaId ;  /* 0x00000000000579c3 */ /* 0x000e220000008800 */
[----:B------:R-:W1:Y:S01]  /*0120*/  LDCU.64 UR6, c[0x0][0x3f8] ;  /* 0x00007f00ff0677ac */ /* 0x000e620008000a00 */
[----:B------:R-:W-:Y:S01]  /*0130*/  MOV R5, R4 ;  /* 0x0000000400057202 */ /* 0x000fe20000000f00 */
[----:B------:R-:W2:Y:S05]  /*0140*/  LDCU.128 UR8, c[0x0][0x400] ;  /* 0x00008000ff0877ac */ /* 0x000eaa0008000c00 */
[----:B------:R-:W1:Y:S01]  /*0150*/  LDC.64 R6, c[0x0][0x3a0] ;  /* 0x0000e800ff067b82 */ /* 0x000e620000000a00 */
[----:B------:R-:W3:Y:S01]  /*0160*/  LDCU.64 UR12, c[0x0][0x410] ;  /* 0x00008200ff0c77ac */ /* 0x000ee20008000a00 */
[----:B------:R-:W-:-:S06]  /*0170*/  UMOV UR4, 0x400 ;  /* 0x0000040000047882 */ /* 0x000fcc0000000000 */
[----:B------:R-:W2:Y:S08]  /*0180*/  LDC.64 R14, c[0x0][0x3a8] ;  /* 0x0000ea00ff0e7b82 */ /* 0x000eb00000000a00 */
[----:B------:R-:W4:Y:S01]  /*0190*/  LDC.64 R22, c[0x0][0x3b0] ;  /* 0x0000ec00ff167b82 */ /* 0x000f220000000a00 */
[----:B0-----:R-:W-:-:S07]  /*01a0*/  ULEA UR4, UR5, UR4, 0x18 ;  /* 0x0000000405047291 */ /* 0x001fce000f8ec0ff */
[----:B------:R-:W3:Y:S01]  /*01b0*/  LDC.64 R24, c[0x0][0x3b8] ;  /* 0x0000ee00ff187b82 */ /* 0x000ee20000000a00 */
[C---:B-1----:R-:W-:Y:S01]  /*01c0*/  IMAD.WIDE.U32 R6, R4.reuse, UR6, R6 ;  /* 0x0000000604067c25 */ /* 0x042fe2000f8e0006 */
[----:B------:R0:W-:Y:S03]  /*01d0*/  STS.64 [UR4+0x20], R4 ;  /* 0x00002004ff007988 */ /* 0x0001e60008000a04 */
[C---:B------:R-:W-:Y:S02]  /*01e0*/  IMAD R27, R4.reuse, UR7, R7 ;  /* 0x00000007041b7c24 */ /* 0x040fe4000f8e0207 */
[----:B--2---:R-:W-:-:S04]  /*01f0*/  IMAD.WIDE.U32 R14, R4, UR8, R14 ;  /* 0x00000008040e7c25 */ /* 0x004fc8000f8e000e */
[C---:B------:R-:W-:Y:S01]  /*0200*/  IMAD R7, R4.reuse, UR9, R15 ;  /* 0x0000000904077c24 */ /* 0x040fe2000f8e020f */
[----:B0-----:R-:W-:Y:S01]  /*0210*/  MOV R5, R27 ;  /* 0x0000001b00057202 */ /* 0x001fe20000000f00 */
[----:B----4-:R-:W-:-:S04]  /*0220*/  IMAD.WIDE.U32 R22, R4, UR10, R22 ;  /* 0x0000000a04167c25 */ /* 0x010fc8000f8e0016 */
[C---:B------:R-:W-:Y:S02]  /*0230*/  IMAD R23, R4.reuse, UR11, R23 ;  /* 0x0000000b04177c24 */ /* 0x040fe4000f8e0217 */
[----:B---3--:R-:W-:-:S04]  /*0240*/  IMAD.WIDE.U32 R24, R4, UR12, R24 ;  /* 0x0000000c04187c25 */ /* 0x008fc8000f8e0018 */
[----:B------:R-:W-:Y:S01]  /*0250*/  IMAD R15, R4, UR13, R25 ;  /* 0x0000000d040f7c24 */ /* 0x000fe2000f8e0219 */
[----:B------:R-:W-:Y:S02]  /*0260*/  MOV R4, R6 ;  /* 0x0000000600047202 */ /* 0x000fe40000000f00 */
[----:B------:R-:W-:-:S05]  /*0270*/  MOV R6, R14 ;  /* 0x0000000e00067202 */ /* 0x000fca0000000f00 */
[----:B------:R0:W-:Y:S02]  /*0280*/  STS.128 [UR4], R4 ;  /* 0x00000004ff007988 */ /* 0x0001e40008000c04 */
[----:B0-----:R-:W-:Y:S02]  /*0290*/  MOV R4, R22 ;  /* 0x0000001600047202 */ /* 0x001fe40000000f00 */
[----:B------:R-:W-:Y:S02]  /*02a0*/  MOV R5, R23 ;  /* 0x0000001700057202 */ /* 0x000fe40000000f00 */
[----:B------:R-:W-:Y:S02]  /*02b0*/  MOV R6, R24 ;  /* 0x0000001800067202 */ /* 0x000fe40000000f00 */
[----:B------:R-:W-:-:S05]  /*02c0*/  MOV R7, R15 ;  /* 0x0000000f00077202 */ /* 0x000fca0000000f00 */
[----:B------:R0:W-:Y:S02]  /*02d0*/  STS.128 [UR4+0x10], R4 ;  /* 0x00001004ff007988 */ /* 0x0001e40008000c04 */
.L_x_2:
[----:B------:R-:W-:Y:S05]  /*02e0*/  BSYNC.RECONVERGENT B0 ;  /* 0x0000000000007941 */ /* 0x000fea0003800200 */
.L_x_1:
[----:B------:R-:W1:Y:S08]  /*02f0*/  S2UR UR5, SR_CgaCtaId ;  /* 0x00000000000579c3 */ /* 0x000e700000008800 */
[----:B------:R-:W-:Y:S06]  /*0300*/  BAR.SYNC.DEFER_BLOCKING 0x0 ;  /* 0x0000000000007b1d */ /* 0x000fec0000010000 */
[----:B------:R-:W-:-:S02]  /*0310*/  UMOV UR4, 0x400 ;  /* 0x0000040000047882 */ /* 0x000fc40000000000 */
[----:B-1----:R-:W-:-:S09]  /*0320*/  ULEA UR4, UR5, UR4, 0x18 ;  /* 0x0000000405047291 */ /* 0x002fd2000f8ec0ff */
[----:B------:R-:W1:Y:S02]  /*0330*/  LDS R0, [UR4+0x24] ;  /* 0x00002404ff007984 */ /* 0x000e640008000800 */
[----:B------:R-:W1:Y:S02]  /*0340*/  LDCU UR4, c[0x0][0x388] ;  /* 0x00007100ff0477ac */ /* 0x000e640008000800 */
[----:B-1----:R-:W-:-:S13]  /*0350*/  ISETP.GE.AND P0, PT, R0, UR4, PT ;  /* 0x0000000400007c0c */ /* 0x002fda000bf06270 */
[----:B------:R-:W-:Y:S05]  /*0360*/  @P0 EXIT ;  /* 0x000000000000094d */ /* 0x000fea0003800000 */
[----:B------:R-:W-:Y:S01]  /*0370*/  MOV R20, R8 ;  /* 0x0000000800147202 */ /* 0x000fe20000000f00 */
[----:B------:R-:W1:Y:S01]  /*0380*/  LDCU UR7, c[0x0][0x360] ;  /* 0x00006c00ff0777ac */ /* 0x000e620008000800 */
[----:B------:R-:W-:Y:S02]  /*0390*/  MOV R18, R10 ;  /* 0x0000000a00127202 */ /* 0x000fe40000000f00 */
[----:B------:R-:W-:Y:S01]  /*03a0*/  MOV R16, R12 ;  /* 0x0000000c00107202 */ /* 0x000fe20000000f00 */
[----:B------:R-:W2:Y:S06]  /*03b0*/  LDCU.64 UR8, c[0x0][0x358] ;  /* 0x00006b00ff0877ac */ /* 0x000eac0008000a00 */
.L_x_106:
[----:B---3--:R-:W3:Y:S01]  /*03c0*/  LDCU UR4, c[0x0][0x388] ;  /* 0x00007100ff0477ac */ /* 0x008ee20008000800 */
[----:B------:R-:W-:Y:S01]  /*03d0*/  BSSY.RECONVERGENT B0, `(.L_x_3) ;  /* 0x000001b000007945 */ /* 0x000fe20003800200 */
[C---:B------:R-:W-:Y:S02]  /*03e0*/  ISETP.NE.AND P1, PT, R3.reuse, RZ, PT ;  /* 0x000000ff0300720c */ /* 0x040fe40003f25270 */
[----:B---3--:R-:W-:-:S13]  /*03f0*/  ISETP.GE.AND P0, PT, R3, UR4, PT ;  /* 0x0000000403007c0c */ /* 0x008fda000bf06270 */
[----:B0-----:R-:W-:Y:S05]  /*0400*/  @P0 BRA `(.L_x_4) ;  /* 0x00000000005c0947 */ /* 0x001fea0003800000 */
[----:B------:R-:W3:Y:S01]  /*0410*/  S2UR UR5, SR_CgaCtaId ;  /* 0x00000000000579c3 */ /* 0x000ee20000008800 */
[----:B------:R-:W-:Y:S01]  /*0420*/  UMOV UR4, 0x400 ;  /* 0x0000040000047882 */ /* 0x000fe20000000000 */
[----:B------:R-:W-:-:S06]  /*0430*/  MOV R25, R3 ;  /* 0x0000000300197202 */ /* 0x000fcc0000000f00 */
[----:B------:R-:W4:Y:S01]  /*0440*/  LDC R0, c[0x0][0x388] ;  /* 0x0000e200ff007b82 */ /* 0x000f220000000800 */
[----:B---3--:R-:W-:-:S09]  /*0450*/  ULEA UR4, UR5, UR4, 0x18 ;  /* 0x0000000405047291 */ /* 0x008fd2000f8ec0ff */
[----:B------:R-:W0:Y:S02]  /*0460*/  LDS R23, [UR4+0x20] ;  /* 0x00002004ff177984 */ /* 0x000e240008000800 */
[----:B0-----:R-:W-:-:S04]  /*0470*/  IMAD.WIDE R4, R23, 0x4, R20 ;  /* 0x0000000417047825 */ /* 0x001fc800078e0214 */
[----:B----4-:R-:W-:-:S07]  /*0480*/  IMAD.WIDE R6, R23, 0x8, R18 ;  /* 0x0000000817067825 */ /* 0x010fce00078e0212 */
.L_x_5:
[C---:B------:R-:W-:Y:S01]  /*0490*/  ISETP.NE.AND P0, PT, R25.reuse, R23, PT ;  /* 0x000000171900720c */ /* 0x040fe20003f05270 */
[----:B------:R-:W-:-:S12]  /*04a0*/  IMAD.WIDE R12, R25, 0x4, R16 ;  /* 0x00000004190c7825 */ /* 0x000fd800078e0210 */
[----:B------:R-:W-:Y:S01]  /*04b0*/  @!P0 MOV R14, 0x1 ;  /* 0x00000001000e8802 */ /* 0x000fe20000000f00 */
[C---:B------:R-:W-:Y:S01]  /*04c0*/  @P0 IMAD.WIDE R8, R25.reuse, 0x4, R20 ;  /* 0x0000000419080825 */ /* 0x040fe200078e0214 */
[----:B------:R-:W-:Y:S01]  /*04d0*/  @!P0 MOV R15, 0x0 ;  /* 0x00000000000f8802 */ /* 0x000fe20000000f00 */
[----:B--2---:R3:W-:Y:S01]  /*04e0*/  @!P0 STG.E desc[UR8][R4.64], RZ ;  /* 0x000000ff04008986 */ /* 0x0047e2000c101908 */
[----:B------:R-:W-:Y:S01]  /*04f0*/  @P0 MOV R27, 0x7fffffff ;  /* 0x7fffffff001b0802 */ /* 0x000fe20000000f00 */
[C---:B------:R-:W-:Y:S01]  /*0500*/  @P0 IMAD.WIDE R10, R25.reuse, 0x8, R18 ;  /* 0x00000008190a0825 */ /* 0x040fe200078e0212 */
[----:B-1----:R-:W-:Y:S01]  /*0510*/  IADD3 R25, PT, PT, R25, UR7, RZ ;  /* 0x0000000719197c10 */ /* 0x002fe2000fffe0ff */
[----:B------:R3:W-:Y:S04]  /*0520*/  @!P0 STG.E.64 desc[UR8][R6.64], R14 ;  /* 0x0000000e06008986 */ /* 0x0007e8000c101b08 */
[----:B------:R3:W-:Y:S04]  /*0530*/  @P0 STG.E desc[UR8][R8.64], R27 ;  /* 0x0000001b08000986 */ /* 0x0007e8000c101908 */
[----:B------:R3:W-:Y:S01]  /*0540*/  @P0 STG.E.64 desc[UR8][R10.64], RZ ;  /* 0x000000ff0a000986 */ /* 0x0007e2000c101b08 */
[----:B------:R-:W-:-:S03]  /*0550*/  ISETP.GE.AND P0, PT, R25, R0, PT ;  /* 0x000000001900720c */ /* 0x000fc60003f06270 */
[----:B------:R3:W-:Y:S10]  /*0560*/  STG.E desc[UR8][R12.64], RZ ;  /* 0x000000ff0c007986 */ /* 0x0007f4000c101908 */
[----:B---3--:R-:W-:Y:S05]  /*0570*/  @!P0 BRA `(.L_x_5) ;  /* 0xfffffffc00c48947 */ /* 0x008fea000383ffff */
.L_x_4:
[----:B-12---:R-:W-:Y:S05]  /*0580*/  BSYNC.RECONVERGENT B0 ;  /* 0x0000000000007941 */ /* 0x006fea0003800200 */
.L_x_3:
[----:B------:R-:W-:Y:S06]  /*0590*/  BAR.SYNC.DEFER_BLOCKING 0x0 ;  /* 0x0000000000007b1d */ /* 0x000fec0000010000 */
[----:B------:R-:W-:Y:S04]  /*05a0*/  BSSY.RECONVERGENT B0, `(.L_x_6) ;  /* 0x0000015000007945 */ /* 0x000fe80003800200 */
[----:B------:R-:W-:Y:S05]  /*05b0*/  @P1 BRA `(.L_x_7) ;  /* 0x00000000004c1947 */ /* 0x000fea0003800000 */
[----:B------:R-:W1:Y:S01]  /*05c0*/  S2UR UR5, SR_CgaCtaId ;  /* 0x00000000000579c3 */ /* 0x000e620000008800 */
[----:B------:R-:W-:Y:S01]  /*05d0*/  UMOV UR4, 0x400 ;  /* 0x0000040000047882 */ /* 0x000fe20000000000 */
[----:B------:R-:W-:Y:S01]  /*05e0*/  HFMA2 R14, -RZ, RZ, 0, 5.9604644775390625e-08 ;  /* 0x00000001ff0e7431 */ /* 0x000fe200000001ff */
[----:B------:R-:W-:Y:S01]  /*05f0*/  MOV R15, RZ ;  /* 0x000000ff000f7202 */ /* 0x000fe20000000f00 */
[----:B------:R-:W-:Y:S01]  /*0600*/  HFMA2 R0, -RZ, RZ, 0, 1.1920928955078125e-07 ;  /* 0x00000002ff007431 */ /* 0x000fe200000001ff */
[----:B-1----:R-:W-:-:S09]  /*0610*/  ULEA UR4, UR5, UR4, 0x18 ;  /* 0x0000000405047291 */ /* 0x002fd2000f8ec0ff */
[----:B------:R-:W-:Y:S04]  /*0620*/  LDS R13, [UR4+0x20] ;  /* 0x00002004ff0d7984 */ /* 0x000fe80008000800 */
[----:B0-----:R-:W0:Y:S04]  /*0630*/  LDS.64 R4, [UR4] ;  /* 0x00000004ff047984 */ /* 0x001e280008000a00 */
[----:B0-----:R-:W-:Y:S04]  /*0640*/  ST.E desc[UR8][R4.64], R13 ;  /* 0x0000000d04007985 */ /* 0x001fe8000c101908 */
[----:B------:R-:W0:Y:S04]  /*0650*/  LDS.64 R6, [UR4+0x10] ;  /* 0x00001004ff067984 */ /* 0x000e280008000a00 */
[----:B------:R-:W-:Y:S04]  /*0660*/  STS.64 [UR4+0x28], R14 ;  /* 0x0000280eff007988 */ /* 0x000fe80008000a04 */
[----:B0-----:R-:W-:Y:S04]  /*0670*/  ST.E desc[UR8][R6.64], R13 ;  /* 0x0000000d06007985 */ /* 0x001fe8000c101908 */
[----:B------:R-:W0:Y:S04]  /*0680*/  LDS.64 R8, [UR4+0x18] ;  /* 0x00001804ff087984 */ /* 0x000e280008000a00 */
[----:B------:R-:W-:Y:S04]  /*0690*/  STS [UR4+0x30], R14 ;  /* 0x0000300eff007988 */ /* 0x000fe80008000804 */
[----:B0-----:R-:W-:Y:S04]  /*06a0*/  ST.E desc[UR8][R8.64], RZ ;  /* 0x000000ff08007985 */ /* 0x001fe8000c101908 */
[----:B------:R-:W0:Y:S04]  /*06b0*/  LDS.64 R10, [UR4+0x18] ;  /* 0x00001804ff0a7984 */ /* 0x000e280008000a00 */
[----:B0-----:R1:W-:Y:S04]  /*06c0*/  ST.E desc[UR8][R10.64+0x4], R14 ;  /* 0x0000040e0a007985 */ /* 0x0013e8000c101908 */
[----:B------:R1:W-:Y:S04]  /*06d0*/  STS [UR4+0x34], R0 ;  /* 0x00003400ff007988 */ /* 0x0003e80008000804 */
[----:B------:R-:W-:Y:S01]  /*06e0*/  STS [UR4+0x38], RZ ;  /* 0x000038ffff007988 */ /* 0x000fe20008000804 */
.L_x_7:
[----:B------:R-:W-:Y:S05]  /*06f0*/  BSYNC.RECONVERGENT B0 ;  /* 0x0000000000007941 */ /* 0x000fea0003800200 */
.L_x_6:
[----:B------:R-:W-:Y:S06]  /*0700*/  BAR.SYNC.DEFER_BLOCKING 0x0 ;  /* 0x0000000000007b1d */ /* 0x000fec0000010000 */
[----:B------:R-:W-:Y:S01]  /*0710*/  BSSY.RECONVERGENT B0, `(.L_x_8) ;  /* 0x0000088000007945 */ /* 0x000fe20003800200 */
.L_x_25:
[----:B------:R-:W2:Y:S01]  /*0720*/  S2UR UR5, SR_CgaCtaId ;  /* 0x00000000000579c3 */ /* 0x000ea20000008800 */
[----:B------:R-:W-:Y:S02]  /*0730*/  UMOV UR4, 0x400 ;  /* 0x0000040000047882 */ /* 0x000fe40000000000 */
[----:B--2---:R-:W-:-:S06]  /*0740*/  ULEA UR4, UR5, UR4, 0x18 ;  /* 0x0000000405047291 */ /* 0x004fcc000f8ec0ff */
[----:B01----:R-:W-:-:S05]  /*0750*/  MOV R0, UR4 ;  /* 0x0000000400007c02 */ /* 0x003fca0008000f00 */
[----:B------:R-:W1:Y:S02]  /*0760*/  LDS R2, [R0+0x28] ;  /* 0x0000280000027984 */ /* 0x000e640000000800 */
[----:B-1----:R-:W-:-:S13]  /*0770*/  ISETP.GE.AND P0, PT, R3, R2, PT ;  /* 0x000000020300720c */ /* 0x002fda0003f06270 */
[----:B------:R-:W-:Y:S05]  /*0780*/  @P0 BRA `(.L_x_9) ;  /* 0x00000004002c0947 */ /* 0x000fea0003800000 */
[----:B------:R-:W-:Y:S02]  /*0790*/  MOV R9, R2 ;  /* 0x0000000200097202 */ /* 0x000fe40000000f00 */
[----:B------:R-:W-:-:S07]  /*07a0*/  MOV R2, R3 ;  /* 0x0000000300027202 */ /* 0x000fce0000000f00 */
.L_x_18:
[----:B-1----:R-:W1:Y:S01]  /*07b0*/  S2UR UR5, SR_CgaCtaId ;  /* 0x00000000000579c3 */ /* 0x002e620000008800 */
[----:B------:R-:W-:Y:S02]  /*07c0*/  UMOV UR4, 0x400 ;  /* 0x0000040000047882 */ /* 0x000fe40000000000 */
[----:B-1----:R-:W-:-:S06]  /*07d0*/  ULEA UR4, UR5, UR4, 0x18 ;  /* 0x0000000405047291 */ /* 0x002fcc000f8ec0ff */
[----:B------:R-:W-:-:S05]  /*07e0*/  MOV R0, UR4 ;  /* 0x0000000400007c02 */ /* 0x000fca0008000f00 */
[----:B0-----:R-:W0:Y:S02]  /*07f0*/  LDS.64 R4, [R0] ;  /* 0x0000000000047984 */ /* 0x001e240000000a00 */
[----:B0-----:R-:W-:Y:S02]  /*0800*/  IMAD.WIDE R6, R2, 0x4, R4 ;  /* 0x0000000402067825 */ /* 0x001fe400078e0204 */
[----:B------:R-:W0:Y:S03]  /*0810*/  LDC.64 R4, c[0x0][0x390] ;  /* 0x0000e400ff047b82 */ /* 0x000e260000000a00 */
[----:B------:R-:W0:Y:S02]  /*0820*/  LD.E R11, desc[UR8][R6.64] ;  /* 0x00000008060b7980 */ /* 0x000e24000c101900 */
[----:B0-----:R-:W-:-:S05]  /*0830*/  IMAD.WIDE R4, R11, 0x4, R4 ;  /* 0x000000040b047825 */ /* 0x001fca00078e0204 */
[----:B------:R-:W2:Y:S04]  /*0840*/  LDG.E R13, desc[UR8][R4.64] ;  /* 0x00000008040d7981 */ /* 0x000ea8000c1e1900 */
[----:B------:R-:W2:Y:S01]  /*0850*/  LDG.E R8, desc[UR8][R4.64+0x4] ;  /* 0x0000040804087981 */ /* 0x000ea2000c1e1900 */
[----:B------:R-:W-:Y:S01]  /*0860*/  BSSY B1, `(.L_x_10) ;  /* 0x000003a000017945 */ /* 0x000fe20003800000 */
[----:B--2---:R-:W-:-:S13]  /*0870*/  ISETP.GE.AND P0, PT, R13, R8, PT ;  /* 0x000000080d00720c */ /* 0x004fda0003f06270 */
[----:B------:R-:W-:Y:S05]  /*0880*/  @P0 BRA `(.L_x_11) ;  /* 0x0000000000dc0947 */ /* 0x000fea0003800000 */
[----:B------:R-:W0:Y:S01]  /*0890*/  LDC.64 R6, c[0x0][0x398] ;  /* 0x0000e600ff067b82 */ /* 0x000e220000000a00 */
[----:B------:R-:W-:Y:S01]  /*08a0*/  BSSY B2, `(.L_x_12) ;  /* 0x0000030000027945 */ /* 0x000fe20003800000 */
[----:B------:R-:W-:-:S04]  /*08b0*/  IMAD.WIDE R8, R11, 0x4, R20 ;  /* 0x000000040b087825 */ /* 0x000fc800078e0214 */
[----:B------:R-:W-:-:S07]  /*08c0*/  IMAD.WIDE R10, R11, 0x8, R18 ;  /* 0x000000080b0a7825 */ /* 0x000fce00078e0212 */
.L_x_17:
[----:B0-----:R-:W-:Y:S01]  /*08d0*/  IMAD.WIDE R22, R13, 0x4, R6 ;  /* 0x000000040d167825 */ /* 0x001fe200078e0206 */
[----:B------:R-:W2:Y:S05]  /*08e0*/  LDG.E R0, desc[UR8][R8.64] ;  /* 0x0000000808007981 */ /* 0x000eaa000c1e1900 */
[----:B------:R-:W3:Y:S01]  /*08f0*/  LDG.E R23, desc[UR8][R22.64] ;  /* 0x0000000816177981 */ /* 0x000ee2000c1e1900 */
[----:B------:R-:W-:Y:S01]  /*0900*/  MOV R24, 0x7fffffff ;  /* 0x7fffffff00187802 */ /* 0x000fe20000000f00 */
[----:B------:R-:W-:Y:S05]  /*0910*/  YIELD ;  /* 0x0000000000007946 */ /* 0x000fea0003800000 */
[----:B--2---:R-:W-:Y:S01]  /*0920*/  IADD3 R25, PT, PT, R0, 0x1, RZ ;  /* 0x0000000100197810 */ /* 0x004fe20007ffe0ff */
[----:B---3--:R-:W-:-:S05]  /*0930*/  IMAD.WIDE R14, R23, 0x4, R20 ;  /* 0x00000004170e7825 */ /* 0x008fca00078e0214 */
[----:B------:R-:W2:Y:S01]  /*0940*/  ATOMG.E.CAS.STRONG.GPU PT, R0, [R14], R24, R25 ;  /* 0x000000180e0073a9 */ /* 0x000ea200001ee119 */
[----:B------:R-:W-:Y:S01]  /*0950*/  BSSY.RECONVERGENT B3, `(.L_x_13) ;  /* 0x0000016000037945 */ /* 0x000fe20003800200 */
[----:B--2---:R-:W-:-:S13]  /*0960*/  ISETP.NE.AND P0, PT, R0, 0x7fffffff, PT ;  /* 0x7fffffff0000780c */ /* 0x004fda0003f05270 */
[----:B------:R-:W-:Y:S05]  /*0970*/  @P0 BRA `(.L_x_14) ;  /* 0x00000000004c0947 */ /* 0x000fea0003800000 */
[----:B------:R-:W0:Y:S01]  /*0980*/  S2R R25, SR_LANEID ;  /* 0x0000000000197919 */ /* 0x000e220000000000 */
[----:B------:R-:W1:Y:S01]  /*0990*/  S2UR UR6, SR_CgaCtaId ;  /* 0x00000000000679c3 */ /* 0x000e620000008800 */
[----:B------:R-:W-:Y:S01]  /*09a0*/  VOTEU.ANY UR10, UPT, PT ;  /* 0x00000000000a7886 */ /* 0x000fe200038e0100 */
[----:B------:R-:W-:Y:S01]  /*09b0*/  UMOV UR5, 0x400 ;  /* 0x0000040000057882 */ /* 0x000fe20000000000 */
[----:B------:R-:W0:Y:S01]  /*09c0*/  FLO.U32 R12, UR10 ;  /* 0x0000000a000c7d00 */ /* 0x000e2200080e0000 */
[----:B------:R-:W-:Y:S01]  /*09d0*/  UIADD3 UR4, UPT, UPT, UR5, 0x2c, URZ ;  /* 0x0000002c05047890 */ /* 0x000fe2000fffe0ff */
[----:B------:R-:W2:Y:S06]  /*09e0*/  S2R R22, SR_LTMASK ;  /* 0x0000000000167919 */ /* 0x000eac0000003900 */
[----:B------:R-:W3:Y:S01]  /*09f0*/  POPC R0, UR10 ;  /* 0x0000000a00007d09 */ /* 0x000ee20008000000 */
[----:B-1----:R-:W-:-:S02]  /*0a00*/  ULEA UR4, UR6, UR4, 0x18 ;  /* 0x0000000406047291 */ /* 0x002fc4000f8ec0ff */
[----:B------:R-:W-:Y:S01]  /*0a10*/  ULEA UR5, UR6, UR5, 0x18 ;  /* 0x0000000506057291 */ /* 0x000fe2000f8ec0ff */
[----:B0-----:R-:W-:Y:S02]  /*0a20*/  ISETP.EQ.U32.AND P0, PT, R12, R25, PT ;  /* 0x000000190c00720c */ /* 0x001fe40003f02070 */
[----:B--2---:R-:W-:-:S06]  /*0a30*/  LOP3.LUT R22, R22, UR10, RZ, 0xc0, !PT ;  /* 0x0000000a16167c12 */ /* 0x004fcc000f8ec0ff */
[----:B------:R-:W0:Y:S05]  /*0a40*/  POPC R22, R22 ;  /* 0x0000001600167309 */ /* 0x000e2a0000000000 */
[----:B---3--:R-:W1:Y:S04]  /*0a50*/  @P0 ATOMS.ADD R29, [UR4], R0 ;  /* 0x00000000ff1d098c */ /* 0x008e680008000004 */
[----:B------:R-:W-:Y:S04]  /*0a60*/  LDS.64 R24, [UR5+0x8] ;  /* 0x00000805ff187984 */ /* 0x000fe80008000a00 */
[----:B-1----:R-:W0:Y:S02]  /*0a70*/  SHFL.IDX PT, R27, R29, R12, 0x1f ;  /* 0x00001f0c1d1b7589 */ /* 0x002e2400000e0000 */
[----:B0-----:R-:W-:-:S05]  /*0a80*/  IADD3 R27, PT, PT, R27, R22, RZ ;  /* 0x000000161b1b7210 */ /* 0x001fca0007ffe0ff */
[----:B------:R-:W-:-:S05]  /*0a90*/  IMAD.WIDE R24, R27, 0x4, R24 ;  /* 0x000000041b187825 */ /* 0x000fca00078e0218 */
[----:B------:R0:W-:Y:S02]  /*0aa0*/  ST.E desc[UR8][R24.64], R23 ;  /* 0x0000001718007985 */ /* 0x0001e4000c101908 */
.L_x_14:
[----:B------:R-:W-:Y:S05]  /*0ab0*/  BSYNC.RECONVERGENT B3 ;  /* 0x0000000000037941 */ /* 0x000fea0003800200 */
.L_x_13:
[----:B------:R-:W0:Y:S04]  /*0ac0*/  LDG.E R0, desc[UR8][R8.64] ;  /* 0x0000000808007981 */ /* 0x000e28000c1e1900 */
[----:B------:R-:W2:Y:S01]  /*0ad0*/  LDG.E R14, desc[UR8][R14.64] ;  /* 0x000000080e0e7981 */ /* 0x000ea2000c1e1900 */
[----:B------:R-:W-:Y:S01]  /*0ae0*/  BSSY.RECONVERGENT B3, `(.L_x_15) ;  /* 0x0000007000037945 */ /* 0x000fe20003800200 */
[----:B0-----:R-:W-:-:S04]  /*0af0*/  IADD3 R25, PT, PT, R0, 0x1, RZ ;  /* 0x0000000100197810 */ /* 0x001fc80007ffe0ff */
[----:B--2---:R-:W-:-:S13]  /*0b00*/  ISETP.NE.AND P0, PT, R14, R25, PT ;  /* 0x000000190e00720c */ /* 0x004fda0003f05270 */
[----:B------:R-:W-:Y:S05]  /*0b10*/  @P0 BRA `(.L_x_16) ;  /* 0x00000000000c0947 */ /* 0x000fea0003800000 */
[----:B------:R-:W2:Y:S01]  /*0b20*/  LDG.E.64 R24, desc[UR8][R10.64] ;  /* 0x000000080a187981 */ /* 0x000ea2000c1e1b00 */
[----:B------:R-:W-:-:S05]  /*0b30*/  IMAD.WIDE R14, R23, 0x8, R18 ;  /* 0x00000008170e7825 */ /* 0x000fca00078e0212 */
[----:B--2---:R0:W-:Y:S02]  /*0b40*/  REDG.E.ADD.64.STRONG.GPU desc[UR8][R14.64], R24 ;  /* 0x000000180e00798e */ /* 0x0041e4000c12e508 */
.L_x_16:
[----:B------:R-:W-:Y:S05]  /*0b50*/  BSYNC.RECONVERGENT B3 ;  /* 0x0000000000037941 */ /* 0x000fea0003800200 */
.L_x_15:
[----:B------:R-:W2:Y:S01]  /*0b60*/  LDG.E R0, desc[UR8][R4.64+0x4] ;  /* 0x0000040804007981 */ /* 0x000ea2000c1e1900 */
[----:B------:R-:W-:-:S04]  /*0b70*/  IADD3 R13, PT, PT, R13, 0x1, RZ ;  /* 0x000000010d0d7810 */ /* 0x000fc80007ffe0ff */
[----:B--2---:R-:W-:-:S13]  /*0b80*/  ISETP.GE.AND P0, PT, R13, R0, PT ;  /* 0x000000000d00720c */ /* 0x004fda0003f06270 */
[----:B------:R-:W-:Y:S05]  /*0b90*/  @!P0 BRA `(.L_x_17) ;  /* 0xfffffffc004c8947 */ /* 0x000fea000383ffff */
[----:B------:R-:W-:Y:S05]  /*0ba0*/  BSYNC B2 ;  /* 0x0000000000027941 */ /* 0x000fea0003800000 */
.L_x_12:
[----:B------:R-:W1:Y:S01]  /*0bb0*/  S2UR UR5, SR_CgaCtaId ;  /* 0x00000000000579c3 */ /* 0x000e620000008800 */
[----:B------:R-:W-:Y:S02]  /*0bc0*/  UMOV UR4, 0x400 ;  /* 0x0000040000047882 */ /* 0x000fe40000000000 */
[----:B-1----:R-:W-:-:S06]  /*0bd0*/  ULEA UR4, UR5, UR4, 0x18 ;  /* 0x0000000405047291 */ /* 0x002fcc000f8ec0ff */
[----:B------:R-:W-:-:S05]  /*0be0*/  MOV R0, UR4 ;  /* 0x0000000400007c02 */ /* 0x000fca0008000f00 */
[----:B------:R1:W2:Y:S02]  /*0bf0*/  LDS R9, [R0+0x28] ;  /* 0x0000280000097984 */ /* 0x0002a40000000800 */
.L_x_11:
[----:B------:R-:W-:Y:S05]  /*0c00*/  BSYNC B1 ;  /* 0x0000000000017941 */ /* 0x000fea0003800000 */
.L_x_10:
[----:B------:R-:W-:-:S04]  /*0c10*/  IADD3 R2, PT, PT, R2, UR7, RZ ;  /* 0x0000000702027c10 */ /* 0x000fc8000fffe0ff */
[----:B--2---:R-:W-:-:S13]  /*0c20*/  ISETP.GE.AND P0, PT, R2, R9, PT ;  /* 0x000000090200720c */ /* 0x004fda0003f06270 */
[----:B------:R-:W-:Y:S05]  /*0c30*/  @!P0 BRA `(.L_x_18) ;  /* 0xfffffff800dc8947 */ /* 0x000fea000383ffff */
.L_x_9:
[----:B------:R-:W-:Y:S05]  /*0c40*/  WARPSYNC.ALL ;  /* 0x0000000000007948 */ /* 0x000fea0003800000 */
[----:B------:R-:W-:Y:S06]  /*0c50*/  BAR.SYNC.DEFER_BLOCKING 0x0 ;  /* 0x0000000000007b1d */ /* 0x000fec0000010000 */
[----:B------:R-:W2:Y:S02]  /*0c60*/  LDS R2, [R0+0x2c] ;  /* 0x00002c0000027984 */ /* 0x000ea40000000800 */
[----:B--2---:R-:W-:-:S13]  /*0c70*/  ISETP.NE.AND P0, PT, R2, RZ, PT ;  /* 0x000000ff0200720c */ /* 0x004fda0003f05270 */
[----:B------:R-:W-:Y:S05]  /*0c80*/  @!P0 BRA `(.L_x_19) ;  /* 0x0000000000c08947 */ /* 0x000fea0003800000 */
[----:B------:R-:W-:Y:S01]  /*0c90*/  ISETP.GE.AND P0, PT, R3, R2, PT ;  /* 0x000000020300720c */ /* 0x000fe20003f06270 */
[----:B------:R-:W-:-:S12]  /*0ca0*/  BSSY.RECONVERGENT B1, `(.L_x_20) ;  /* 0x0000014000017945 */ /* 0x000fd80003800200 */
[----:B------:R-:W-:Y:S05]  /*0cb0*/  @P0 BRA `(.L_x_21) ;  /* 0x0000000000480947 */ /* 0x000fea0003800000 */
[----:B------:R-:W-:-:S07]  /*0cc0*/  MOV R13, R3 ;  /* 0x00000003000d7202 */ /* 0x000fce0000000f00 */
.L_x_22:
[----:B0-----:R-:W0:Y:S02]  /*0cd0*/  LDS.128 R4, [R0] ;  /* 0x0000000000047984 */ /* 0x001e240000000c00 */
[----:B0-----:R-:W-:-:S06]  /*0ce0*/  IMAD.WIDE R6, R13, 0x4, R6 ;  /* 0x000000040d067825 */ /* 0x001fcc00078e0206 */
[----:B------:R-:W2:Y:S01]  /*0cf0*/  LD.E R7, desc[UR8][R6.64] ;  /* 0x0000000806077980 */ /* 0x000ea2000c101900 */
[----:B------:R-:W-:-:S05]  /*0d00*/  IMAD.WIDE R4, R13, 0x4, R4 ;  /* 0x000000040d047825 */ /* 0x000fca00078e0204 */
[----:B--2---:R-:W-:Y:S04]  /*0d10*/  ST.E desc[UR8][R4.64], R7 ;  /* 0x0000000704007985 */ /* 0x004fe8000c101908 */
[----:B------:R-:W0:Y:S04]  /*0d20*/  LDS.64 R8, [R0+0x8] ;  /* 0x0000080000087984 */ /* 0x000e280000000a00 */
[----:B------:R-:W2:Y:S04]  /*0d30*/  LDS R2, [R0+0x30] ;  /* 0x0000300000027984 */ /* 0x000ea80000000800 */
[----:B------:R-:W3:Y:S01]  /*0d40*/  LDS.64 R10, [R0+0x10] ;  /* 0x00001000000a7984 */ /* 0x000ee20000000a00 */
[----:B0-----:R-:W-:-:S06]  /*0d50*/  IMAD.WIDE R8, R13, 0x4, R8 ;  /* 0x000000040d087825 */ /* 0x001fcc00078e0208 */
[----:B------:R-:W4:Y:S01]  /*0d60*/  LD.E R9, desc[UR8][R8.64] ;  /* 0x0000000808097980 */ /* 0x000f22000c101900 */
[----:B--2---:R-:W-:Y:S02]  /*0d70*/  IADD3 R15, PT, PT, R2, R13, RZ ;  /* 0x0000000d020f7210 */ /* 0x004fe40007ffe0ff */
[----:B------:R-:W-:-:S03]  /*0d80*/  IADD3 R13, PT, PT, R13, UR7, RZ ;  /* 0x000000070d0d7c10 */ /* 0x000fc6000fffe0ff */
[----:B---3--:R-:W-:-:S05]  /*0d90*/  IMAD.WIDE R10, R15, 0x4, R10 ;  /* 0x000000040f0a7825 */ /* 0x008fca00078e020a */
[----:B----4-:R-:W-:Y:S04]  /*0da0*/  ST.E desc[UR8][R10.64], R9 ;  /* 0x000000090a007985 */ /* 0x010fe8000c101908 */
[----:B------:R-:W0:Y:S02]  /*0db0*/  LDS R2, [R0+0x2c] ;  /* 0x00002c0000027984 */ /* 0x000e240000000800 */
[----:B0-----:R-:W-:-:S13]  /*0dc0*/  ISETP.GE.AND P0, PT, R13, R2, PT ;  /* 0x000000020d00720c */ /* 0x001fda0003f06270 */
[----:B------:R-:W-:Y:S05]  /*0dd0*/  @!P0 BRA `(.L_x_22) ;  /* 0xfffffffc00bc8947 */ /* 0x000fea000383ffff */
.L_x_21:
[----:B------:R-:W-:Y:S05]  /*0de0*/  BSYNC.RECONVERGENT B1 ;  /* 0x0000000000017941 */ /* 0x000fea0003800200 */
.L_x_20:
[----:B------:R-:W-:Y:S01]  /*0df0*/  BAR.SYNC.DEFER_BLOCKING 0x0 ;  /* 0x0000000000007b1d */ /* 0x000fe20000010000 */
[----:B------:R-:W-:-:S05]  /*0e00*/  ISETP.NE.AND P0, PT, R3, RZ, PT ;  /* 0x000000ff0300720c */ /* 0x000fca0003f05270 */
[----:B------:R-:W-:Y:S08]  /*0e10*/  BSSY.RECONVERGENT B1, `(.L_x_23) ;  /* 0x0000015000017945 */ /* 0x000ff00003800200 */
[----:B------:R-:W-:Y:S05]  /*0e20*/  @P0 BRA `(.L_x_24) ;  /* 0x00000000004c0947 */ /* 0x000fea0003800000 */
[----:B0-----:R-:W-:Y:S04]  /*0e30*/  LDS R7, [R0+0x34] ;  /* 0x0000340000077984 */ /* 0x001fe80000000800 */
[----:B------:R-:W0:Y:S02]  /*0e40*/  LDS.64 R4, [R0+0x18] ;  /* 0x0000180000047984 */ /* 0x000e240000000a00 */
[----:B0-----:R-:W-:Y:S02]  /*0e50*/  IMAD.WIDE R4, R7, 0x4, R4 ;  /* 0x0000000407047825 */ /* 0x001fe400078e0204 */
[----:B------:R-:W0:Y:S04]  /*0e60*/  LDS R7, [R0+0x2c] ;  /* 0x00002c0000077984 */ /* 0x000e280000000800 */
[----:B------:R-:W0:Y:S02]  /*0e70*/  LD.E R2, desc[UR8][R4.64+-0x4] ;  /* 0xfffffc0804027980 */ /* 0x000e24000c101900 */
[----:B0-----:R-:W-:-:S05]  /*0e80*/  IADD3 R7, PT, PT, R2, R7, RZ ;  /* 0x0000000702077210 */ /* 0x001fca0007ffe0ff */
[----:B------:R-:W-:Y:S04]  /*0e90*/  ST.E desc[UR8][R4.64], R7 ;  /* 0x0000000704007985 */ /* 0x000fe8000c101908 */
[----:B------:R-:W0:Y:S04]  /*0ea0*/  LDS R11, [R0+0x2c] ;  /* 0x00002c00000b7984 */ /* 0x000e280000000800 */
[----:B------:R-:W2:Y:S04]  /*0eb0*/  LDS R6, [R0+0x30] ;  /* 0x0000300000067984 */ /* 0x000ea80000000800 */
[----:B------:R-:W3:Y:S04]  /*0ec0*/  LDS R2, [R0+0x34] ;  /* 0x0000340000027984 */ /* 0x000ee80000000800 */
[----:B------:R-:W4:Y:S04]  /*0ed0*/  LDS R8, [R0+0x38] ;  /* 0x0000380000087984 */ /* 0x000f280000000800 */
[----:B------:R0:W-:Y:S04]  /*0ee0*/  STS [R0+0x2c], RZ ;  /* 0x00002cff00007388 */ /* 0x0001e80000000800 */
[----:B0-----:R0:W-:Y:S01]  /*0ef0*/  STS [R0+0x28], R11 ;  /* 0x0000280b00007388 */ /* 0x0011e20000000800 */
[----:B--2---:R-:W-:-:S02]  /*0f00*/  IADD3 R13, PT, PT, R11, R6, RZ ;  /* 0x000000060b0d7210 */ /* 0x004fc40007ffe0ff */
[----:B---3--:R-:W-:-:S03]  /*0f10*/  IADD3 R9, PT, PT, R2, 0x1, RZ ;  /* 0x0000000102097810 */ /* 0x008fc60007ffe0ff */
[----:B------:R0:W-:Y:S01]  /*0f20*/  STS [R0+0x30], R13 ;  /* 0x0000300d00007388 */ /* 0x0001e20000000800 */
[----:B----4-:R-:W-:-:S03]  /*0f30*/  IADD3 R15, PT, PT, R8, 0x1, RZ ;  /* 0x00000001080f7810 */ /* 0x010fc60007ffe0ff */
[----:B------:R0:W-:Y:S04]  /*0f40*/  STS [R0+0x34], R9 ;  /* 0x0000340900007388 */ /* 0x0001e80000000800 */
[----:B------:R0:W-:Y:S02]  /*0f50*/  STS [R0+0x38], R15 ;  /* 0x0000380f00007388 */ /* 0x0001e40000000800 */
.L_x_24:
[----:B------:R-:W-:Y:S05]  /*0f60*/  BSYNC.RECONVERGENT B1 ;  /* 0x0000000000017941 */ /* 0x000fea0003800200 */
.L_x_23:
[----:B------:R-:W-:Y:S06]  /*0f70*/  BAR.SYNC.DEFER_BLOCKING 0x0 ;  /* 0x0000000000007b1d */ /* 0x000fec0000010000 */
[----:B------:R-:W-:Y:S05]  /*0f80*/  BRA `(.L_x_25) ;  /* 0xfffffff400e47947 */ /* 0x000fea000383ffff */
.L_x_19:
[----:B------:R-:W-:Y:S05]  /*0f90*/  BSYNC.RECONVERGENT B0 ;  /* 0x0000000000007941 */ /* 0x000fea0003800200 */
.L_x_8:
[----:B------:R-:W-:Y:S01]  /*0fa0*/  ISETP.NE.AND P0, PT, R3, RZ, PT ;  /* 0x000000ff0300720c */ /* 0x000fe20003f05270 */
[----:B------:R-:W-:-:S12]  /*0fb0*/  BSSY.RECONVERGENT B0, `(.L_x_26) ;  /* 0x000000a000007945 */ /* 0x000fd80003800200 */
[----:B------:R-:W-:Y:S05]  /*0fc0*/  @P0 BRA `(.L_x_27) ;  /* 0x0000000000200947 */ /* 0x000fea0003800000 */
[----:B0-----:R-:W-:Y:S04]  /*0fd0*/  LDS R7, [R0+0x30] ;  /* 0x0000300000077984 */ /* 0x001fe80000000800 */
[----:B------:R-:W0:Y:S02]  /*0fe0*/  LDS.64 R4, [R0+0x10] ;  /* 0x0000100000047984 */ /* 0x000e240000000a00 */
[----:B0-----:R-:W-:-:S06]  /*0ff0*/  IMAD.WIDE R4, R7, 0x4, R4 ;  /* 0x0000000407047825 */ /* 0x001fcc00078e0204 */
[----:B------:R-:W2:Y:S02]  /*1000*/  LD.E R5, desc[UR8][R4.64+-0x4] ;  /* 0xfffffc0804057980 */ /* 0x000ea4000c101900 */
[----:B--2---:R-:W-:-:S06]  /*1010*/  IMAD.WIDE R6, R5, 0x4, R20 ;  /* 0x0000000405067825 */ /* 0x004fcc00078e0214 */
[----:B------:R-:W2:Y:S02]  /*1020*/  LDG.E R6, desc[UR8][R6.64] ;  /* 0x0000000806067981 */ /* 0x000ea4000c1e1900 */
[----:B--2---:R-:W-:-:S05]  /*1030*/  IADD3 R9, PT, PT, R6, -0x1, RZ ;  /* 0xffffffff06097810 */ /* 0x004fca0007ffe0ff */
[----:B------:R2:W-:Y:S02]  /*1040*/  STS [R0+0x38], R9 ;  /* 0x0000380900007388 */ /* 0x0005e40000000800 */
.L_x_27:
[----:B------:R-:W-:Y:S05]  /*1050*/  BSYNC.RECONVERGENT B0 ;  /* 0x0000000000007941 */ /* 0x000fea0003800200 */
.L_x_26:
[----:B------:R-:W-:Y:S06]  /*1060*/  BAR.SYNC.DEFER_BLOCKING 0x0 ;  /* 0x0000000000007b1d */ /* 0x000fec0000010000 */
[----:B------:R-:W-:Y:S01]  /*1070*/  BSSY.RECONVERGENT B2, `(.L_x_28) ;  /* 0x00001f1000027945 */ /* 0x000fe20003800200 */
[----:B------:R-:W3:Y:S02]  /*1080*/  LDS R2, [R0+0x38] ;  /* 0x0000380000027984 */ /* 0x000ee40000000800 */
[----:B---3--:R-:W-:-:S13]  /*1090*/  ISETP.GE.AND P1, PT, R2, 0x1, PT ;  /* 0x000000010200780c */ /* 0x008fda0003f26270 */
[----:B------:R-:W-:Y:S05]  /*10a0*/  @!P1 BRA `(.L_x_29) ;  /* 0x0000001c00b49947 */ /* 0x000fea0003800000 */
.L_x_100:
[----:B------:R-:W3:Y:S01]  /*10b0*/  S2UR UR5, SR_CgaCtaId ;  /* 0x00000000000579c3 */ /* 0x000ee20000008800 */
[----:B------:R-:W-:Y:S02]  /*10c0*/  UMOV UR4, 0x400 ;  /* 0x0000040000047882 */ /* 0x000fe40000000000 */
[----:B---3--:R-:W-:-:S09]  /*10d0*/  ULEA UR4, UR5, UR4, 0x18 ;  /* 0x0000000405047291 */ /* 0x008fd2000f8ec0ff */
[----:B--2---:R-:W2:Y:S02]  /*10e0*/  LDS.128 R8, [UR4+0x10] ;  /* 0x00001004ff087984 */ /* 0x004ea40008000c00 */
[----:B--2---:R-:W-:-:S05]  /*10f0*/  IMAD.WIDE.U32 R22, R2, 0x4, R10 ;  /* 0x0000000402167825 */ /* 0x004fca00078e000a */
[----:B-1----:R-:W0:Y:S04]  /*1100*/  LD.E R0, desc[UR8][R22.64] ;  /* 0x0000000816007980 */ /* 0x002e28000c101900 */
[----:B------:R-:W2:Y:S01]  /*1110*/  LD.E R2, desc[UR8][R22.64+0x4] ;  /* 0x0000040816027980 */ /* 0x000ea2000c101900 */
[----:B------:R-:W-:Y:S01]  /*1120*/  BSSY.RECONVERGENT B1, `(.L_x_30) ;  /* 0x00001d8000017945 */ /* 0x000fe20003800200 */
[----:B0-----:R-:W-:-:S04]  /*1130*/  IADD3 R15, PT, PT, R0, R3, RZ ;  /* 0x00000003000f7210 */ /* 0x001fc80007ffe0ff */
[----:B--2---:R-:W-:-:S13]  /*1140*/  ISETP.GE.AND P0, PT, R15, R2, PT ;  /* 0x000000020f00720c */ /* 0x004fda0003f06270 */
[----:B------:R-:W-:Y:S05]  /*1150*/  @P0 BRA `(.L_x_31) ;  /* 0x0000001c00500947 */ /* 0x000fea0003800000 */
.L_x_99:
[----:B------:R-:W-:Y:S01]  /*1160*/  IMAD.WIDE R4, R15, 0x4, R8 ;  /* 0x000000040f047825 */ /* 0x000fe200078e0208 */
[----:B------:R-:W0:Y:S04]  /*1170*/  LDC.64 R6, c[0x0][0x390] ;  /* 0x0000e400ff067b82 */ /* 0x000e280000000a00 */
[----:B------:R-:W0:Y:S02]  /*1180*/  LD.E R13, desc[UR8][R4.64] ;  /* 0x00000008040d7980 */ /* 0x000e24000c101900 */
[----:B0-----:R-:W-:-:S05]  /*1190*/  IMAD.WIDE R6, R13, 0x4, R6 ;  /* 0x000000040d067825 */ /* 0x001fca00078e0206 */
[----:B------:R-:W2:Y:S04]  /*11a0*/  LDG.E R11, desc[UR8][R6.64] ;  /* 0x00000008060b7981 */ /* 0x000ea8000c1e1900 */
[----:B------:R-:W2:Y:S01]  /*11b0*/  LDG.E R10, desc[UR8][R6.64+0x4] ;  /* 0x00000408060a7981 */ /* 0x000ea2000c1e1900 */
[----:B------:R-:W-:Y:S01]  /*11c0*/  BSSY.RECONVERGENT B0, `(.L_x_32) ;  /* 0x00001c7000007945 */ /* 0x000fe20003800200 */
[----:B------:R-:W-:Y:S01]  /*11d0*/  HFMA2 R12, -RZ, RZ, 0, 0 ;  /* 0x00000000ff0c7431 */ /* 0x000fe200000001ff */
[----:B--2---:R-:W-:-:S13]  /*11e0*/  ISETP.GE.AND P0, PT, R11, R10, PT ;  /* 0x0000000a0b00720c */ /* 0x004fda0003f06270 */
[----:B------:R-:W-:Y:S05]  /*11f0*/  @P0 BRA `(.L_x_33) ;  /* 0x0000001c000c0947 */ /* 0x000fea0003800000 */
[----:B------:R-:W-:-:S06]  /*1200*/  IMAD.WIDE R4, R13, 0x8, R18 ;  /* 0x000000080d047825 */ /* 0x000fcc00078e0212 */
[----:B------:R-:W2:Y:S01]  /*1210*/  LDG.E.64 R4, desc[UR8][R4.64] ;  /* 0x0000000804047981 */ /* 0x000ea2000c1e1b00 */
[----:B------:R-:W-:-:S05]  /*1220*/  IMAD.WIDE R24, R13, 0x4, R20 ;  /* 0x000000040d187825 */ /* 0x000fca00078e0214 */
[----:B------:R-:W3:Y:S01]  /*1230*/  LDG.E R7, desc[UR8][R24.64] ;  /* 0x0000000818077981 */ /* 0x000ee2000c1e1900 */
[C---:B------:R-:W-:Y:S01]  /*1240*/  VIADDMNMX R10, R11.reuse, 0x1, R10, !PT ;  /* 0x000000010b0a7846 */ /* 0x040fe2000780010a */
[----:B------:R-:W-:Y:S01]  /*1250*/  BSSY.RECONVERGENT B5, `(.L_x_34) ;  /* 0x00000ea000057945 */ /* 0x000fe20003800200 */
[----:B------:R-:W-:Y:S02]  /*1260*/  MOV R12, RZ ;  /* 0x000000ff000c7202 */ /* 0x000fe40000000f00 */
[CC--:B------:R-:W-:Y:S02]  /*1270*/  IADD3 R2, PT, PT, R11.reuse, -R10.reuse, RZ ;  /* 0x8000000a0b027210 */ /* 0x0c0fe40007ffe0ff */
[----:B------:R-:W-:Y:S02]  /*1280*/  IADD3 R10, PT, PT, -R11, R10, RZ ;  /* 0x0000000a0b0a7210 */ /* 0x000fe40007ffe1ff */
[----:B------:R-:W-:Y:S02]  /*1290*/  ISETP.GT.U32.AND P0, PT, R2, -0x8, PT ;  /* 0xfffffff80200780c */ /* 0x000fe40003f04070 */
[----:B------:R-:W-:Y:S01]  /*12a0*/  LOP3.LUT R6, R10, 0x7, RZ, 0xc0, !PT ;  /* 0x000000070a067812 */ /* 0x000fe200078ec0ff */
[----:B--2---:R0:W1:Y:S01]  /*12b0*/  I2F.U64 R0, R4 ;  /* 0x0000000400007312 */ /* 0x0040620000301000 */
[----:B---3--:R-:W-:-:S09]  /*12c0*/  IADD3 R7, PT, PT, R7, 0x1, RZ ;  /* 0x0000000107077810 */ /* 0x008fd20007ffe0ff */
[----:B------:R-:W-:Y:S05]  /*12d0*/  @P0 BRA `(.L_x_35) ;  /* 0x0000000c00840947 */ /* 0x000fea0003800000 */
[----:B------:R-:W-:Y:S01]  /*12e0*/  HFMA2 R12, -RZ, RZ, 0, 0 ;  /* 0x00000000ff0c7431 */ /* 0x000fe200000001ff */
[----:B0-----:R-:W-:Y:S02]  /*12f0*/  LOP3.LUT R5, R10, 0xfffffff8, RZ, 0xc0, !PT ;  /* 0xfffffff80a057812 */ /* 0x001fe400078ec0ff */
[----:B------:R-:W-:-:S07]  /*1300*/  MOV R4, RZ ;  /* 0x000000ff00047202 */ /* 0x000fce0000000f00 */
.L_x_68:
[----:B------:R-:W0:Y:S02]  /*1310*/  LDC.64 R24, c[0x0][0x398] ;  /* 0x0000e600ff187b82 */ /* 0x000e240000000a00 */
[----:B0-----:R-:W-:-:S05]  /*1320*/  IMAD.WIDE R24, R11, 0x4, R24 ;  /* 0x000000040b187825 */ /* 0x001fca00078e0218 */
[----:B------:R-:W2:Y:S02]  /*1330*/  LDG.E R35, desc[UR8][R24.64] ;  /* 0x0000000818237981 */ /* 0x000ea4000c1e1900 */
[----:B--2---:R-:W-:-:S06]  /*1340*/  IMAD.WIDE R26, R35, 0x4, R20 ;  /* 0x00000004231a7825 */ /* 0x004fcc00078e0214 */
[----:B------:R-:W2:Y:S01]  /*1350*/  LDG.E R26, desc[UR8][R26.64] ;  /* 0x000000081a1a7981 */ /* 0x000ea2000c1e1900 */
[----:B------:R-:W-:Y:S01]  /*1360*/  IADD3 R4, PT, PT, R4, 0x8, RZ ;  /* 0x0000000804047810 */ /* 0x000fe20007ffe0ff */
[----:B------:R-:W-:Y:S03]  /*1370*/  BSSY.RECONVERGENT B6, `(.L_x_36) ;  /* 0x0000018000067945 */ /* 0x000fe60003800200 */
[----:B------:R-:W-:Y:S02]  /*1380*/  ISETP.NE.AND P2, PT, R4, R5, PT ;  /* 0x000000050400720c */ /* 0x000fe40003f45270 */
[----:B--2---:R-:W-:-:S13]  /*1390*/  ISETP.NE.AND P0, PT, R26, R7, PT ;  /* 0x000000071a00720c */ /* 0x004fda0003f05270 */
[----:B------:R-:W-:Y:S05]  /*13a0*/  @P0 BRA `(.L_x_37) ;  /* 0x0000000000500947 */ /* 0x000fea0003800000 */
[----:B------:R-:W-:-:S06]  /*13b0*/  IMAD.WIDE R26, R35, 0x8, R18 ;  /* 0x00000008231a7825 */ /* 0x000fcc00078e0212 */
[----:B------:R-:W2:Y:S01]  /*13c0*/  LDG.E.64 R26, desc[UR8][R26.64] ;  /* 0x000000081a1a7981 */ /* 0x000ea2000c1e1b00 */
[----:B------:R-:W-:Y:S01]  /*13d0*/  BSSY.RECONVERGENT B7, `(.L_x_38) ;  /* 0x000000d000077945 */ /* 0x000fe20003800200 */
[----:B--2---:R-:W0:Y:S08]  /*13e0*/  I2F.U64 R31, R26 ;  /* 0x0000001a001f7312 */ /* 0x004e300000301000 */
[----:B0-----:R-:W0:Y:S08]  /*13f0*/  MUFU.RCP R2, R31 ;  /* 0x0000001f00027308 */ /* 0x001e300000001000 */
[----:B-1----:R-:W1:Y:S01]  /*1400*/  FCHK P0, R0, R31 ;  /* 0x0000001f00007302 */ /* 0x002e620000000000 */
[----:B0-----:R-:W-:-:S04]  /*1410*/  FFMA R29, -R31, R2, 1 ;  /* 0x3f8000001f1d7423 */ /* 0x001fc80000000102 */
[----:B------:R-:W-:-:S04]  /*1420*/  FFMA R29, R2, R29, R2 ;  /* 0x0000001d021d7223 */ /* 0x000fc80000000002 */
[----:B------:R-:W-:-:S04]  /*1430*/  FFMA R2, R0, R29, RZ ;  /* 0x0000001d00027223 */ /* 0x000fc800000000ff */
[----:B------:R-:W-:-:S04]  /*1440*/  FFMA R14, -R31, R2, R0 ;  /* 0x000000021f0e7223 */ /* 0x000fc80000000100 */
[----:B------:R-:W-:Y:S01]  /*1450*/  FFMA R2, R29, R14, R2 ;  /* 0x0000000e1d027223 */ /* 0x000fe20000000002 */
[----:B-1----:R-:W-:Y:S06]  /*1460*/  @!P0 BRA `(.L_x_39) ;  /* 0x00000000000c8947 */ /* 0x002fec0003800000 */
[----:B------:R-:W-:Y:S02]  /*1470*/  MOV R30, R31 ;  /* 0x0000001f001e7202 */ /* 0x000fe40000000f00 */
[----:B------:R-:W-:-:S07]  /*1480*/  MOV R14, 0x14a0 ;  /* 0x000014a0000e7802 */ /* 0x000fce0000000f00 */
[----:B------:R-:W-:Y:S05]  /*1490*/  CALL.REL.NOINC `($__internal_0_$__cuda_sm3x_div_rn_noftz_f32_slowpath) ;  /* 0x0000001c002c7944 */ /* 0x000fea0003c00000 */
.L_x_39:
[----:B------:R-:W-:Y:S05]  /*14a0*/  BSYNC.RECONVERGENT B7 ;  /* 0x0000000000077941 */ /* 0x000fea0003800200 */
.L_x_38:
[----:B------:R-:W-:-:S06]  /*14b0*/  IMAD.WIDE R26, R35, 0x4, R16 ;  /* 0x00000004231a7825 */ /* 0x000fcc00078e0210 */
[----:B------:R-:W2:Y:S02]  /*14c0*/  LDG.E R26, desc[UR8][R26.64] ;  /* 0x000000081a1a7981 */ /* 0x000ea4000c1e1900 */
[----:B--2---:R-:W-:-:S04]  /*14d0*/  FADD R29, R26, 1 ;  /* 0x3f8000001a1d7421 */ /* 0x004fc80000000000 */
[----:B------:R-:W-:-:S07]  /*14e0*/  FFMA R12, R29, R2, R12 ;  /* 0x000000021d0c7223 */ /* 0x000fce000000000c */
.L_x_37:
[----:B------:R-:W-:Y:S05]  /*14f0*/  BSYNC.RECONVERGENT B6 ;  /* 0x0000000000067941 */ /* 0x000fea0003800200 */
.L_x_36:
[----:B------:R-:W2:Y:S02]  /*1500*/  LDG.E R35, desc[UR8][R24.64+0x4] ;  /* 0x0000040818237981 */ /* 0x000ea4000c1e1900 */
[----:B--2---:R-:W-:-:S06]  /*1510*/  IMAD.WIDE R26, R35, 0x4, R20 ;  /* 0x00000004231a7825 */ /* 0x004fcc00078e0214 */
[----:B------:R-:W2:Y:S01]  /*1520*/  LDG.E R26, desc[UR8][R26.64] ;  /* 0x000000081a1a7981 */ /* 0x000ea2000c1e1900 */
[----:B------:R-:W-:Y:S01]  /*1530*/  BSSY.RECONVERGENT B6, `(.L_x_40) ;  /* 0x0000017000067945 */ /* 0x000fe20003800200 */
        /* <DEDUP_REMOVED lines=17> */
.L_x_43:
[----:B------:R-:W-:Y:S05]  /*1650*/  BSYNC.RECONVERGENT B7 ;  /* 0x0000000000077941 */ /* 0x000fea0003800200 */
.L_x_42:
[----:B------:R-:W-:-:S06]  /*1660*/  IMAD.WIDE R26, R35, 0x4, R16 ;  /* 0x00000004231a7825 */ /* 0x000fcc00078e0210 */
[----:B------:R-:W2:Y:S02]  /*1670*/  LDG.E R26, desc[UR8][R26.64] ;  /* 0x000000081a1a7981 */ /* 0x000ea4000c1e1900 */
[----:B--2---:R-:W-:-:S04]  /*1680*/  FADD R29, R26, 1 ;  /* 0x3f8000001a1d7421 */ /* 0x004fc80000000000 */
[----:B------:R-:W-:-:S07]  /*1690*/  FFMA R12, R29, R2, R12 ;  /* 0x000000021d0c7223 */ /* 0x000fce000000000c */
.L_x_41:
[----:B------:R-:W-:Y:S05]  /*16a0*/  BSYNC.RECONVERGENT B6 ;  /* 0x0000000000067941 */ /* 0x000fea0003800200 */
.L_x_40:
        /* <DEDUP_REMOVED lines=21> */
.L_x_47:
[----:B------:R-:W-:Y:S05]  /*1800*/  BSYNC.RECONVERGENT B7 ;  /* 0x0000000000077941 */ /* 0x000fea0003800200 */
.L_x_46:
[----:B------:R-:W-:-:S06]  /*1810*/  IMAD.WIDE R26, R35, 0x4, R16 ;  /* 0x00000004231a7825 */ /* 0x000fcc00078e0210 */
[----:B------:R-:W2:Y:S02]  /*1820*/  LDG.E R26, desc[UR8][R26.64] ;  /* 0x000000081a1a7981 */ /* 0x000ea4000c1e1900 */
[----:B--2---:R-:W-:-:S04]  /*1830*/  FADD R29, R26, 1 ;  /* 0x3f8000001a1d7421 */ /* 0x004fc80000000000 */
[----:B------:R-:W-:-:S07]  /*1840*/  FFMA R12, R29, R2, R12 ;  /* 0x000000021d0c7223 */ /* 0x000fce000000000c */
.L_x_45:
[----:B------:R-:W-:Y:S05]  /*1850*/  BSYNC.RECONVERGENT B6 ;  /* 0x0000000000067941 */ /* 0x000fea0003800200 */
.L_x_44:
        /* <DEDUP_REMOVED lines=21> */
.L_x_51:
[----:B------:R-:W-:Y:S05]  /*19b0*/  BSYNC.RECONVERGENT B7 ;  /* 0x0000000000077941 */ /* 0x000fea0003800200 */
.L_x_50:
[----:B------:R-:W-:-:S06]  /*19c0*/  IMAD.WIDE R26, R35, 0x4, R16 ;  /* 0x00000004231a7825 */ /* 0x000fcc00078e0210 */
[----:B------:R-:W2:Y:S02]  /*19d0*/  LDG.E R26, desc[UR8][R26.64] ;  /* 0x000000081a1a7981 */ /* 0x000ea4000c1e1900 */
[----:B--2---:R-:W-:-:S04]  /*19e0*/  FADD R29, R26, 1 ;  /* 0x3f8000001a1d7421 */ /* 0x004fc80000000000 */
[----:B------:R-:W-:-:S07]  /*19f0*/  FFMA R12, R29, R2, R12 ;  /* 0x000000021d0c7223 */ /* 0x000fce000000000c */
.L_x_49:
[----:B------:R-:W-:Y:S05]  /*1a00*/  BSYNC.RECONVERGENT B6 ;  /* 0x0000000000067941 */ /* 0x000fea0003800200 */
.L_x_48:
        /* <DEDUP_REMOVED lines=21> */
.L_x_55:
[----:B------:R-:W-:Y:S05]  /*1b60*/  BSYNC.RECONVERGENT B7 ;  /* 0x0000000000077941 */ /* 0x000fea0003800200 */
.L_x_54:
[----:B------:R-:W-:-:S06]  /*1b70*/  IMAD.WIDE R26, R35, 0x4, R16 ;  /* 0x00000004231a7825 */ /* 0x000fcc00078e0210 */
[----:B------:R-:W2:Y:S02]  /*1b80*/  LDG.E R26, desc[UR8][R26.64] ;  /* 0x000000081a1a7981 */ /* 0x000ea4000c1e1900 */
[----:B--2---:R-:W-:-:S04]  /*1b90*/  FADD R29, R26, 1 ;  /* 0x3f8000001a1d7421 */ /* 0x004fc80000000000 */
[----:B------:R-:W-:-:S07]  /*1ba0*/  FFMA R12, R29, R2, R12 ;  /* 0x000000021d0c7223 */ /* 0x000fce000000000c */
.L_x_53:
[----:B------:R-:W-:Y:S05]  /*1bb0*/  BSYNC.RECONVERGENT B6 ;  /* 0x0000000000067941 */ /* 0x000fea0003800200 */
.L_x_52:
        /* <DEDUP_REMOVED lines=21> */
.L_x_59:
[----:B------:R-:W-:Y:S05]  /*1d10*/  BSYNC.RECONVERGENT B7 ;  /* 0x0000000000077941 */ /* 0x000fea0003800200 */
.L_x_58:
[----:B------:R-:W-:-:S06]  /*1d20*/  IMAD.WIDE R26, R35, 0x4, R16 ;  /* 0x00000004231a7825 */ /* 0x000fcc00078e0210 */
[----:B------:R-:W2:Y:S02]  /*1d30*/  LDG.E R26, desc[UR8][R26.64] ;  /* 0x000000081a1a7981 */ /* 0x000ea4000c1e1900 */
[----:B--2---:R-:W-:-:S04]  /*1d40*/  FADD R29, R26, 1 ;  /* 0x3f8000001a1d7421 */ /* 0x004fc80000000000 */
[----:B------:R-:W-:-:S07]  /*1d50*/  FFMA R12, R29, R2, R12 ;  /* 0x000000021d0c7223 */ /* 0x000fce000000000c */
.L_x_57:
[----:B------:R-:W-:Y:S05]  /*1d60*/  BSYNC.RECONVERGENT B6 ;  /* 0x0000000000067941 */ /* 0x000fea0003800200 */
.L_x_56:
        /* <DEDUP_REMOVED lines=21> */
.L_x_63:
[----:B------:R-:W-:Y:S05]  /*1ec0*/  BSYNC.RECONVERGENT B7 ;  /* 0x0000000000077941 */ /* 0x000fea0003800200 */
.L_x_62:
[----:B------:R-:W-:-:S06]  /*1ed0*/  IMAD.WIDE R26, R35, 0x4, R16 ;  /* 0x00000004231a7825 */ /* 0x000fcc00078e0210 */
[----:B------:R-:W2:Y:S02]  /*1ee0*/  LDG.E R26, desc[UR8][R26.64] ;  /* 0x000000081a1a7981 */ /* 0x000ea4000c1e1900 */
[----:B--2---:R-:W-:-:S04]  /*1ef0*/  FADD R29, R26, 1 ;  /* 0x3f8000001a1d7421 */ /* 0x004fc80000000000 */
[----:B------:R-:W-:-:S07]  /*1f00*/  FFMA R12, R29, R2, R12 ;  /* 0x000000021d0c7223 */ /* 0x000fce000000000c */
.L_x_61:
[----:B------:R-:W-:Y:S05]  /*1f10*/  BSYNC.RECONVERGENT B6 ;  /* 0x0000000000067941 */ /* 0x000fea0003800200 */
.L_x_60:
        /* <DEDUP_REMOVED lines=21> */
.L_x_67:
[----:B------:R-:W-:Y:S05]  /*2070*/  BSYNC.RECONVERGENT B7 ;  /* 0x0000000000077941 */ /* 0x000fea0003800200 */
.L_x_66:
[----:B------:R-:W-:-:S06]  /*2080*/  IMAD.WIDE R24, R25, 0x4, R16 ;  /* 0x0000000419187825 */ /* 0x000fcc00078e0210 */
[----:B------:R-:W2:Y:S02]  /*2090*/  LDG.E R24, desc[UR8][R24.64] ;  /* 0x0000000818187981 */ /* 0x000ea4000c1e1900 */
[----:B--2---:R-:W-:-:S04]  /*20a0*/  FADD R27, R24, 1 ;  /* 0x3f800000181b7421 */ /* 0x004fc80000000000 */
[----:B------:R-:W-:-:S07]  /*20b0*/  FFMA R12, R27, R2, R12 ;  /* 0x000000021b0c7223 */ /* 0x000fce000000000c */
.L_x_65:
[----:B------:R-:W-:Y:S05]  /*20c0*/  BSYNC.RECONVERGENT B6 ;  /* 0x0000000000067941 */ /* 0x000fea0003800200 */
.L_x_64:
[----:B------:R-:W-:Y:S01]  /*20d0*/  IADD3 R11, PT, PT, R11, 0x8, RZ ;  /* 0x000000080b0b7810 */ /* 0x000fe20007ffe0ff */
[----:B------:R-:W-:Y:S06]  /*20e0*/  @P2 BRA `(.L_x_68) ;  /* 0xfffffff000882947 */ /* 0x000fec000383ffff */
.L_x_35:
[----:B------:R-:W-:Y:S05]  /*20f0*/  BSYNC.RECONVERGENT B5 ;  /* 0x0000000000057941 */ /* 0x000fea0003800200 */
.L_x_34:
[----:B------:R-:W-:-:S13]  /*2100*/  ISETP.NE.AND P0, PT, R6, RZ, PT ;  /* 0x000000ff0600720c */ /* 0x000fda0003f05270 */
[----:B------:R-:W-:Y:S05]  /*2110*/  @!P0 BRA `(.L_x_33) ;  /* 0x0000000c00448947 */ /* 0x000fea0003800000 */
[----:B------:R-:W-:Y:S01]  /*2120*/  ISETP.GE.U32.AND P0, PT, R6, 0x4, PT ;  /* 0x000000040600780c */ /* 0x000fe20003f06070 */
[----:B------:R-:W-:Y:S01]  /*2130*/  BSSY.RECONVERGENT B5, `(.L_x_69) ;  /* 0x0000072000057945 */ /* 0x000fe20003800200 */
[----:B0-----:R-:W-:-:S11]  /*2140*/  LOP3.LUT R4, R10, 0x3, RZ, 0xc0, !PT ;  /* 0x000000030a047812 */ /* 0x001fd600078ec0ff */
[----:B------:R-:W-:Y:S05]  /*2150*/  @!P0 BRA `(.L_x_70) ;  /* 0x0000000400bc8947 */ /* 0x000fea0003800000 */
[----:B------:R-:W0:Y:S02]  /*2160*/  LDC.64 R24, c[0x0][0x398] ;  /* 0x0000e600ff187b82 */ /* 0x000e240000000a00 */
[----:B0-----:R-:W-:-:S05]  /*2170*/  IMAD.WIDE R24, R11, 0x4, R24 ;  /* 0x000000040b187825 */ /* 0x001fca00078e0218 */
        /* <DEDUP_REMOVED lines=21> */
.L_x_74:
[----:B------:R-:W-:Y:S05]  /*22d0*/  BSYNC.RECONVERGENT B7 ;  /* 0x0000000000077941 */ /* 0x000fea0003800200 */
.L_x_73:
[----:B------:R-:W-:-:S06]  /*22e0*/  IMAD.WIDE R26, R5, 0x4, R16 ;  /* 0x00000004051a7825 */ /* 0x000fcc00078e0210 */
[----:B------:R-:W2:Y:S02]  /*22f0*/  LDG.E R26, desc[UR8][R26.64] ;  /* 0x000000081a1a7981 */ /* 0x000ea4000c1e1900 */
[----:B--2---:R-:W-:-:S04]  /*2300*/  FADD R5, R26, 1 ;  /* 0x3f8000001a057421 */ /* 0x004fc80000000000 */
[----:B------:R-:W-:-:S07]  /*2310*/  FFMA R12, R5, R2, R12 ;  /* 0x00000002050c7223 */ /* 0x000fce000000000c */
.L_x_72:
[----:B------:R-:W-:Y:S05]  /*2320*/  BSYNC.RECONVERGENT B6 ;  /* 0x0000000000067941 */ /* 0x000fea0003800200 */
.L_x_71:
        /* <DEDUP_REMOVED lines=21> */
.L_x_78:
[----:B------:R-:W-:Y:S05]  /*2480*/  BSYNC.RECONVERGENT B7 ;  /* 0x0000000000077941 */ /* 0x000fea0003800200 */
.L_x_77:
[----:B------:R-:W-:-:S06]  /*2490*/  IMAD.WIDE R26, R5, 0x4, R16 ;  /* 0x00000004051a7825 */ /* 0x000fcc00078e0210 */
[----:B------:R-:W2:Y:S02]  /*24a0*/  LDG.E R26, desc[UR8][R26.64] ;  /* 0x000000081a1a7981 */ /* 0x000ea4000c1e1900 */
[----:B--2---:R-:W-:-:S04]  /*24b0*/  FADD R5, R26, 1 ;  /* 0x3f8000001a057421 */ /* 0x004fc80000000000 */
[----:B------:R-:W-:-:S07]  /*24c0*/  FFMA R12, R5, R2, R12 ;  /* 0x00000002050c7223 */ /* 0x000fce000000000c */
.L_x_76:
[----:B------:R-:W-:Y:S05]  /*24d0*/  BSYNC.RECONVERGENT B6 ;  /* 0x0000000000067941 */ /* 0x000fea0003800200 */
.L_x_75:
        /* <DEDUP_REMOVED lines=21> */
.L_x_82:
[----:B------:R-:W-:Y:S05]  /*2630*/  BSYNC.RECONVERGENT B7 ;  /* 0x0000000000077941 */ /* 0x000fea0003800200 */
.L_x_81:
[----:B------:R-:W-:-:S06]  /*2640*/  IMAD.WIDE R26, R5, 0x4, R16 ;  /* 0x00000004051a7825 */ /* 0x000fcc00078e0210 */
[----:B------:R-:W2:Y:S02]  /*2650*/  LDG.E R26, desc[UR8][R26.64] ;  /* 0x000000081a1a7981 */ /* 0x000ea4000c1e1900 */
[----:B--2---:R-:W-:-:S04]  /*2660*/  FADD R5, R26, 1 ;  /* 0x3f8000001a057421 */ /* 0x004fc80000000000 */
[----:B------:R-:W-:-:S07]  /*2670*/  FFMA R12, R5, R2, R12 ;  /* 0x00000002050c7223 */ /* 0x000fce000000000c */
.L_x_80:
[----:B------:R-:W-:Y:S05]  /*2680*/  BSYNC.RECONVERGENT B6 ;  /* 0x0000000000067941 */ /* 0x000fea0003800200 */
.L_x_79:
        /* <DEDUP_REMOVED lines=21> */
.L_x_86:
[----:B------:R-:W-:Y:S05]  /*27e0*/  BSYNC.RECONVERGENT B7 ;  /* 0x0000000000077941 */ /* 0x000fea0003800200 */
.L_x_85:
[----:B------:R-:W-:-:S06]  /*27f0*/  IMAD.WIDE R24, R5, 0x4, R16 ;  /* 0x0000000405187825 */ /* 0x000fcc00078e0210 */
[----:B------:R-:W2:Y:S02]  /*2800*/  LDG.E R24, desc[UR8][R24.64] ;  /* 0x0000000818187981 */ /* 0x000ea4000c1e1900 */
[----:B--2---:R-:W-:-:S04]  /*2810*/  FADD R5, R24, 1 ;  /* 0x3f80000018057421 */ /* 0x004fc80000000000 */
[----:B------:R-:W-:-:S07]  /*2820*/  FFMA R12, R5, R2, R12 ;  /* 0x00000002050c7223 */ /* 0x000fce000000000c */
.L_x_84:
[----:B------:R-:W-:Y:S05]  /*2830*/  BSYNC.RECONVERGENT B6 ;  /* 0x0000000000067941 */ /* 0x000fea0003800200 */
.L_x_83:
[----:B------:R-:W-:-:S07]  /*2840*/  IADD3 R11, PT, PT, R11, 0x4, RZ ;  /* 0x000000040b0b7810 */ /* 0x000fce0007ffe0ff */
.L_x_70:
[----:B------:R-:W-:Y:S05]  /*2850*/  BSYNC.RECONVERGENT B5 ;  /* 0x0000000000057941 */ /* 0x000fea0003800200 */
.L_x_69:
[----:B------:R-:W-:-:S13]  /*2860*/  ISETP.NE.AND P0, PT, R4, RZ, PT ;  /* 0x000000ff0400720c */ /* 0x000fda0003f05270 */
[----:B------:R-:W-:Y:S05]  /*2870*/  @!P0 BRA `(.L_x_33) ;  /* 0x00000004006c8947 */ /* 0x000fea0003800000 */
[----:B------:R-:W-:Y:S01]  /*2880*/  ISETP.NE.AND P0, PT, R4, 0x1, PT ;  /* 0x000000010400780c */ /* 0x000fe20003f05270 */
[----:B------:R-:W-:-:S12]  /*2890*/  BSSY.RECONVERGENT B5, `(.L_x_87) ;  /* 0x000003b000057945 */ /* 0x000fd80003800200 */
        /* <DEDUP_REMOVED lines=24> */
.L_x_92:
[----:B------:R-:W-:Y:S05]  /*2a20*/  BSYNC.RECONVERGENT B7 ;  /* 0x0000000000077941 */ /* 0x000fea0003800200 */
.L_x_91:
[----:B------:R-:W-:-:S06]  /*2a30*/  IMAD.WIDE R4, R5, 0x4, R16 ;  /* 0x0000000405047825 */ /* 0x000fcc00078e0210 */
[----:B------:R-:W2:Y:S02]  /*2a40*/  LDG.E R4, desc[UR8][R4.64] ;  /* 0x0000000804047981 */ /* 0x000ea4000c1e1900 */
[----:B--2---:R-:W-:-:S04]  /*2a50*/  FADD R27, R4, 1 ;  /* 0x3f800000041b7421 */ /* 0x004fc80000000000 */
[----:B------:R-:W-:-:S07]  /*2a60*/  FFMA R12, R27, R2, R12 ;  /* 0x000000021b0c7223 */ /* 0x000fce000000000c */
.L_x_90:
[----:B------:R-:W-:Y:S05]  /*2a70*/  BSYNC.RECONVERGENT B6 ;  /* 0x0000000000067941 */ /* 0x000fea0003800200 */
.L_x_89:
        /* <DEDUP_REMOVED lines=21> */
.L_x_96:
[----:B------:R-:W-:Y:S05]  /*2bd0*/  BSYNC.RECONVERGENT B7 ;  /* 0x0000000000077941 */ /* 0x000fea0003800200 */
.L_x_95:
[----:B------:R-:W-:-:S06]  /*2be0*/  IMAD.WIDE R4, R5, 0x4, R16 ;  /* 0x0000000405047825 */ /* 0x000fcc00078e0210 */
[----:B------:R-:W2:Y:S02]  /*2bf0*/  LDG.E R4, desc[UR8][R4.64] ;  /* 0x0000000804047981 */ /* 0x000ea4000c1e1900 */
[----:B--2---:R-:W-:-:S04]  /*2c00*/  FADD R25, R4, 1 ;  /* 0x3f80000004197421 */ /* 0x004fc80000000000 */
[----:B------:R-:W-:-:S07]  /*2c10*/  FFMA R12, R25, R2, R12 ;  /* 0x00000002190c7223 */ /* 0x000fce000000000c */
.L_x_94:
[----:B------:R-:W-:Y:S05]  /*2c20*/  BSYNC.RECONVERGENT B6 ;  /* 0x0000000000067941 */ /* 0x000fea0003800200 */
.L_x_93:
[----:B------:R-:W-:-:S07]  /*2c30*/  IADD3 R11, PT, PT, R11, 0x2, RZ ;  /* 0x000000020b0b7810 */ /* 0x000fce0007ffe0ff */
.L_x_88:
[----:B------:R-:W-:Y:S05]  /*2c40*/  BSYNC.RECONVERGENT B5 ;  /* 0x0000000000057941 */ /* 0x000fea0003800200 */
.L_x_87:
[----:B------:R-:W-:-:S04]  /*2c50*/  LOP3.LUT R10, R10, 0x1, RZ, 0xc0, !PT ;  /* 0x000000010a0a7812 */ /* 0x000fc800078ec0ff */
[----:B------:R-:W-:-:S13]  /*2c60*/  ISETP.NE.U32.AND P0, PT, R10, 0x1, PT ;  /* 0x000000010a00780c */ /* 0x000fda0003f05070 */
[----:B------:R-:W-:Y:S05]  /*2c70*/  @P0 BRA `(.L_x_33) ;  /* 0x00000000006c0947 */ /* 0x000fea0003800000 */
[----:B------:R-:W0:Y:S02]  /*2c80*/  LDC.64 R4, c[0x0][0x398] ;  /* 0x0000e600ff047b82 */ /* 0x000e240000000a00 */
[----:B0-----:R-:W-:-:S06]  /*2c90*/  IMAD.WIDE R4, R11, 0x4, R4 ;  /* 0x000000040b047825 */ /* 0x001fcc00078e0204 */
[----:B------:R-:W2:Y:S02]  /*2ca0*/  LDG.E R5, desc[UR8][R4.64] ;  /* 0x0000000804057981 */ /* 0x000ea4000c1e1900 */
[----:B--2---:R-:W-:-:S06]  /*2cb0*/  IMAD.WIDE R10, R5, 0x4, R20 ;  /* 0x00000004050a7825 */ /* 0x004fcc00078e0214 */
[----:B------:R-:W2:Y:S02]  /*2cc0*/  LDG.E R10, desc[UR8][R10.64] ;  /* 0x000000080a0a7981 */ /* 0x000ea4000c1e1900 */
        /* <DEDUP_REMOVED lines=17> */
.L_x_98:
[----:B------:R-:W-:Y:S05]  /*2de0*/  BSYNC.RECONVERGENT B5 ;  /* 0x0000000000057941 */ /* 0x000fea0003800200 */
.L_x_97:
[----:B------:R-:W-:-:S06]  /*2df0*/  IMAD.WIDE R4, R5, 0x4, R16 ;  /* 0x0000000405047825 */ /* 0x000fcc00078e0210 */
[----:B------:R-:W2:Y:S02]  /*2e00*/  LDG.E R4, desc[UR8][R4.64] ;  /* 0x0000000804047981 */ /* 0x000ea4000c1e1900 */
[----:B--2---:R-:W-:-:S04]  /*2e10*/  FADD R7, R4, 1 ;  /* 0x3f80000004077421 */ /* 0x004fc80000000000 */
[----:B------:R-:W-:-:S07]  /*2e20*/  FFMA R12, R7, R2, R12 ;  /* 0x00000002070c7223 */ /* 0x000fce000000000c */
.L_x_33:
[----:B------:R-:W-:Y:S05]  /*2e30*/  BSYNC.RECONVERGENT B0 ;  /* 0x0000000000007941 */ /* 0x000fea0003800200 */
.L_x_32:
[----:B0-----:R-:W-:-:S05]  /*2e40*/  IMAD.WIDE R4, R13, 0x4, R16 ;  /* 0x000000040d047825 */ /* 0x001fca00078e0210 */
[----:B------:R0:W-:Y:S04]  /*2e50*/  STG.E desc[UR8][R4.64], R12 ;  /* 0x0000000c04007986 */ /* 0x0001e8000c101908 */
[----:B-1----:R-:W2:Y:S01]  /*2e60*/  LD.E R0, desc[UR8][R22.64+0x4] ;  /* 0x0000040816007980 */ /* 0x002ea2000c101900 */
[----:B------:R-:W-:-:S04]  /*2e70*/  IADD3 R15, PT, PT, R15, UR7, RZ ;  /* 0x000000070f0f7c10 */ /* 0x000fc8000fffe0ff */
[----:B--2---:R-:W-:-:S13]  /*2e80*/  ISETP.GE.AND P0, PT, R15, R0, PT ;  /* 0x000000000f00720c */ /* 0x004fda0003f06270 */
[----:B0-----:R-:W-:Y:S05]  /*2e90*/  @!P0 BRA `(.L_x_99) ;  /* 0xffffffe000b08947 */ /* 0x001fea000383ffff */
.L_x_31:
[----:B------:R-:W-:Y:S05]  /*2ea0*/  BSYNC.RECONVERGENT B1 ;  /* 0x0000000000017941 */ /* 0x000fea0003800200 */
.L_x_30:
[----:B------:R-:W0:Y:S08]  /*2eb0*/  S2UR UR5, SR_CgaCtaId ;  /* 0x00000000000579c3 */ /* 0x000e300000008800 */
[----:B------:R-:W-:Y:S01]  /*2ec0*/  BAR.SYNC.DEFER_BLOCKING 0x0 ;  /* 0x0000000000007b1d */ /* 0x000fe20000010000 */
[----:B------:R-:W-:-:S05]  /*2ed0*/  ISETP.NE.AND P0, PT, R3, RZ, PT ;  /* 0x000000ff0300720c */ /* 0x000fca0003f05270 */
[----:B------:R-:W-:Y:S02]  /*2ee0*/  UMOV UR4, 0x400 ;  /* 0x0000040000047882 */ /* 0x000fe40000000000 */
[----:B0-----:R-:W-:-:S09]  /*2ef0*/  ULEA UR4, UR5, UR4, 0x18 ;  /* 0x0000000405047291 */ /* 0x001fd2000f8ec0ff */
[----:B------:R-:W0:Y:S02]  /*2f00*/  @!P0 LDS R0, [UR4+0x38] ;  /* 0x00003804ff008984 */ /* 0x000e240008000800 */
[----:B0-----:R-:W-:Y:S02]  /*2f10*/  @!P0 IADD3 R4, PT, PT, R0, -0x1, RZ ;  /* 0xffffffff00048810 */ /* 0x001fe40007ffe0ff */
[----:B------:R-:W-:-:S03]  /*2f20*/  MOV R0, UR4 ;  /* 0x0000000400007c02 */ /* 0x000fc60008000f00 */
[----:B------:R-:W-:Y:S01]  /*2f30*/  @!P0 STS [UR4+0x38], R4 ;  /* 0x00003804ff008988 */ /* 0x000fe20008000804 */
[----:B------:R-:W-:Y:S06]  /*2f40*/  BAR.SYNC.DEFER_BLOCKING 0x0 ;  /* 0x0000000000007b1d */ /* 0x000fec0000010000 */
[----:B------:R-:W0:Y:S02]  /*2f50*/  LDS R2, [R0+0x38] ;  /* 0x0000380000027984 */ /* 0x000e240000000800 */
[----:B0-----:R-:W-:-:S13]  /*2f60*/  ISETP.GT.AND P1, PT, R2, RZ, PT ;  /* 0x000000ff0200720c */ /* 0x001fda0003f24270 */
[----:B------:R-:W-:Y:S05]  /*2f70*/  @P1 BRA `(.L_x_100) ;  /* 0xffffffe0004c1947 */ /* 0x000fea000383ffff */
.L_x_29:
[----:B------:R-:W-:Y:S05]  /*2f80*/  BSYNC.RECONVERGENT B2 ;  /* 0x0000000000027941 */ /* 0x000fea0003800200 */
.L_x_28:
[----:B------:R-:W3:Y:S01]  /*2f90*/  LDC R2, c[0x0][0x388] ;  /* 0x0000e200ff027b82 */ /* 0x000ee20000000800 */
[----:B------:R-:W-:Y:S01]  /*2fa0*/  BSSY.RECONVERGENT B0, `(.L_x_101) ;  /* 0x000000c000007945 */ /* 0x000fe20003800200 */
[----:B---3--:R-:W-:-:S13]  /*2fb0*/  ISETP.GE.AND P1, PT, R3, R2, PT ;  /* 0x000000020300720c */ /* 0x008fda0003f26270 */
[----:B------:R-:W-:Y:S05]  /*2fc0*/  @P1 BRA `(.L_x_102) ;  /* 0x0000000000241947 */ /* 0x000fea0003800000 */
[----:B--2---:R-:W2:Y:S01]  /*2fd0*/  LDC.64 R8, c[0x0][0x380] ;  /* 0x0000e000ff087b82 */ /* 0x004ea20000000a00 */
[----:B------:R-:W-:-:S07]  /*2fe0*/  MOV R11, R3 ;  /* 0x00000003000b7202 */ /* 0x000fce0000000f00 */
.L_x_103:
[----:B0--3--:R-:W-:-:S06]  /*2ff0*/  IMAD.WIDE R6, R11, 0x4, R16 ;  /* 0x000000040b067825 */ /* 0x009fcc00078e0210 */
[----:B------:R-:W3:Y:S01]  /*3000*/  LDG.E R7, desc[UR8][R6.64] ;  /* 0x0000000806077981 */ /* 0x000ee2000c1e1900 */
[C---:B--2---:R-:W-:Y:S01]  /*3010*/  IMAD.WIDE R4, R11.reuse, 0x4, R8 ;  /* 0x000000040b047825 */ /* 0x044fe200078e0208 */
[----:B------:R-:W-:-:S04]  /*3020*/  IADD3 R11, PT, PT, R11, UR7, RZ ;  /* 0x000000070b0b7c10 */ /* 0x000fc8000fffe0ff */
[----:B------:R-:W-:Y:S01]  /*3030*/  ISETP.GE.AND P1, PT, R11, R2, PT ;  /* 0x000000020b00720c */ /* 0x000fe20003f26270 */
[----:B---3--:R3:W-:-:S12]  /*3040*/  REDG.E.ADD.F32.FTZ.RN.STRONG.GPU desc[UR8][R4.64], R7 ;  /* 0x00000007040079a6 */ /* 0x0087d8000c12f308 */
[----:B------:R-:W-:Y:S05]  /*3050*/  @!P1 BRA `(.L_x_103) ;  /* 0xfffffffc00e49947 */ /* 0x000fea000383ffff */
.L_x_102:
[----:B------:R-:W-:Y:S05]  /*3060*/  BSYNC.RECONVERGENT B0 ;  /* 0x0000000000007941 */ /* 0x000fea0003800200 */
.L_x_101:
[----:B------:R-:W-:Y:S06]  /*3070*/  BAR.SYNC.DEFER_BLOCKING 0x0 ;  /* 0x0000000000007b1d */ /* 0x000fec0000010000 */
[----:B------:R-:W-:Y:S04]  /*3080*/  BSSY.RECONVERGENT B0, `(.L_x_104) ;  /* 0x0000007000007945 */ /* 0x000fe80003800200 */
[----:B------:R-:W-:Y:S05]  /*3090*/  @P0 BRA `(.L_x_105) ;  /* 0x0000000000140947 */ /* 0x000fea0003800000 */
[----:B0--3--:R-:W0:Y:S01]  /*30a0*/  LDC.64 R4, c[0x0][0x3d8] ;  /* 0x0000f600ff047b82 */ /* 0x009e220000000a00 */
[----:B--2---:R-:W-:-:S05]  /*30b0*/  HFMA2 R9, -RZ, RZ, 0, 5.9604644775390625e-08 ;  /* 0x00000001ff097431 */ /* 0x004fca00000001ff */
[----:B0-----:R-:W2:Y:S02]  /*30c0*/  ATOMG.E.ADD.STRONG.GPU PT, R6, desc[UR8][R4.64], R9 ;  /* 0x80000009040679a8 */ /* 0x001ea400081ef108 */
[----:B--2---:R-:W-:-:S05]  /*30d0*/  MOV R7, R6 ;  /* 0x0000000600077202 */ /* 0x004fca0000000f00 */
[----:B------:R4:W-:Y:S02]  /*30e0*/  STS.64 [R0+0x20], R6 ;  /* 0x0000200600007388 */ /* 0x0009e40000000a00 */
.L_x_105:
[----:B------:R-:W-:Y:S05]  /*30f0*/  BSYNC.RECONVERGENT B0 ;  /* 0x0000000000007941 */ /* 0x000fea0003800200 */
.L_x_104:
[----:B------:R-:W-:Y:S06]  /*3100*/  BAR.SYNC.DEFER_BLOCKING 0x0 ;  /* 0x0000000000007b1d */ /* 0x000fec0000010000 */
[----:B-12-4-:R-:W1:Y:S02]  /*3110*/  LDS R0, [R0+0x24] ;  /* 0x0000240000007984 */ /* 0x016e640000000800 */
[----:B-1----:R-:W-:-:S13]  /*3120*/  ISETP.GE.AND P0, PT, R0, R2, PT ;  /* 0x000000020000720c */ /* 0x002fda0003f06270 */
[----:B------:R-:W-:Y:S05]  /*3130*/  @!P0 BRA `(.L_x_106) ;  /* 0xffffffd000a08947 */ /* 0x000fea000383ffff */
[----:B------:R-:W-:Y:S05]  /*3140*/  EXIT ;  /* 0x000000000000794d */ /* 0x000fea0003800000 */
        .weak           $__internal_0_$__cuda_sm3x_div_rn_noftz_f32_slowpath
        .type           $__internal_0_$__cuda_sm3x_div_rn_noftz_f32_slowpath,@function
        .size           $__internal_0_$__cuda_sm3x_div_rn_noftz_f32_slowpath,(.L_x_119 - $__internal_0_$__cuda_sm3x_div_rn_noftz_f32_slowpath)
$__internal_0_$__cuda_sm3x_div_rn_noftz_f32_slowpath:
[----:B------:R-:W-:Y:S01]  /*3150*/  SHF.R.U32.HI R26, RZ, 0x17, R30 ;  /* 0x00000017ff1a7819 */ /* 0x000fe2000001161e */
[----:B------:R-:W-:Y:S01]  /*3160*/  BSSY.RECONVERGENT B3, `(.L_x_107) ;  /* 0x0000063000037945 */ /* 0x000fe20003800200 */
[----:B------:R-:W-:Y:S02]  /*3170*/  SHF.R.U32.HI R31, RZ, 0x17, R0 ;  /* 0x00000017ff1f7819 */ /* 0x000fe40000011600 */
[----:B------:R-:W-:Y:S02]  /*3180*/  LOP3.LUT R26, R26, 0xff, RZ, 0xc0, !PT ;  /* 0x000000ff1a1a7812 */ /* 0x000fe400078ec0ff */
[----:B------:R-:W-:Y:S02]  /*3190*/  LOP3.LUT R31, R31, 0xff, RZ, 0xc0, !PT ;  /* 0x000000ff1f1f7812 */ /* 0x000fe400078ec0ff */
[----:B------:R-:W-:Y:S02]  /*31a0*/  IADD3 R28, PT, PT, R26, -0x1, RZ ;  /* 0xffffffff1a1c7810 */ /* 0x000fe40007ffe0ff */
[----:B------:R-:W-:-:S02]  /*31b0*/  IADD3 R29, PT, PT, R31, -0x1, RZ ;  /* 0xffffffff1f1d7810 */ /* 0x000fc40007ffe0ff */
[----:B------:R-:W-:Y:S02]  /*31c0*/  ISETP.GT.U32.AND P0, PT, R28, 0xfd, PT ;  /* 0x000000fd1c00780c */ /* 0x000fe40003f04070 */
[----:B------:R-:W-:Y:S02]  /*31d0*/  MOV R2, R0 ;  /* 0x0000000000027202 */ /* 0x000fe40000000f00 */
[----:B------:R-:W-:-:S13]  /*31e0*/  ISETP.GT.U32.OR P0, PT, R29, 0xfd, P0 ;  /* 0x000000fd1d00780c */ /* 0x000fda0000704470 */
[----:B------:R-:W-:Y:S01]  /*31f0*/  @!P0 MOV R27, RZ ;  /* 0x000000ff001b8202 */ /* 0x000fe20000000f00 */
[----:B------:R-:W-:Y:S06]  /*3200*/  @!P0 BRA `(.L_x_108) ;  /* 0x00000000005c8947 */ /* 0x000fec0003800000 */
[----:B------:R-:W-:Y:S02]  /*3210*/  FSETP.GTU.FTZ.AND P0, PT, |R0|, +INF , PT ;  /* 0x7f8000000000780b */ /* 0x000fe40003f1c200 */
[----:B------:R-:W-:-:S04]  /*3220*/  FSETP.GTU.FTZ.AND P1, PT, |R30|, +INF , PT ;  /* 0x7f8000001e00780b */ /* 0x000fc80003f3c200 */
[----:B------:R-:W-:-:S13]  /*3230*/  PLOP3.LUT P0, PT, P0, P1, PT, 0xf8, 0x8f ;  /* 0x00000000008f781c */ /* 0x000fda0000703f70 */
[----:B------:R-:W-:Y:S05]  /*3240*/  @P0 BRA `(.L_x_109) ;  /* 0x00000004004c0947 */ /* 0x000fea0003800000 */
[----:B------:R-:W-:-:S13]  /*3250*/  LOP3.LUT P0, RZ, R30, 0x7fffffff, R2, 0xc8, !PT ;  /* 0x7fffffff1eff7812 */ /* 0x000fda000780c802 */
[----:B------:R-:W-:Y:S05]  /*3260*/  @!P0 BRA `(.L_x_110) ;  /* 0x00000004003c8947 */ /* 0x000fea0003800000 */
[----:B------:R-:W-:Y:S02]  /*3270*/  FSETP.NEU.FTZ.AND P3, PT, |R0|, +INF , PT ;  /* 0x7f8000000000780b */ /* 0x000fe40003f7d200 */
[----:B------:R-:W-:Y:S02]  /*3280*/  FSETP.NEU.FTZ.AND P1, PT, |R30|, +INF , PT ;  /* 0x7f8000001e00780b */ /* 0x000fe40003f3d200 */
[----:B------:R-:W-:-:S11]  /*3290*/  FSETP.NEU.FTZ.AND P0, PT, |R0|, +INF , PT ;  /* 0x7f8000000000780b */ /* 0x000fd60003f1d200 */
[----:B------:R-:W-:Y:S05]  /*32a0*/  @!P1 BRA !P3, `(.L_x_110) ;  /* 0x00000004002c9947 */ /* 0x000fea0005800000 */
[----:B------:R-:W-:-:S04]  /*32b0*/  LOP3.LUT P3, RZ, R2, 0x7fffffff, RZ, 0xc0, !PT ;  /* 0x7fffffff02ff7812 */ /* 0x000fc8000786c0ff */
[----:B------:R-:W-:-:S13]  /*32c0*/  PLOP3.LUT P1, PT, P1, P3, PT, 0x2f, 0xf2 ;  /* 0x0000000000f2781c */ /* 0x000fda0000f26577 */
[----:B------:R-:W-:Y:S05]  /*32d0*/  @P1 BRA `(.L_x_111) ;  /* 0x0000000400181947 */ /* 0x000fea0003800000 */
[----:B------:R-:W-:-:S04]  /*32e0*/  LOP3.LUT P1, RZ, R30, 0x7fffffff, RZ, 0xc0, !PT ;  /* 0x7fffffff1eff7812 */ /* 0x000fc8000782c0ff */
[----:B------:R-:W-:-:S13]  /*32f0*/  PLOP3.LUT P0, PT, P0, P1, PT, 0x2f, 0xf2 ;  /* 0x0000000000f2781c */ /* 0x000fda0000702577 */
[----:B------:R-:W-:Y:S05]  /*3300*/  @P0 BRA `(.L_x_112) ;  /* 0x0000000400000947 */ /* 0x000fea0003800000 */
[----:B------:R-:W-:Y:S02]  /*3310*/  ISETP.GE.AND P0, PT, R29, RZ, PT ;  /* 0x000000ff1d00720c */ /* 0x000fe40003f06270 */
[----:B------:R-:W-:-:S11]  /*3320*/  ISETP.GE.AND P1, PT, R28, RZ, PT ;  /* 0x000000ff1c00720c */ /* 0x000fd60003f26270 */
[----:B------:R-:W-:Y:S01]  /*3330*/  @P0 MOV R27, RZ ;  /* 0x000000ff001b0202 */ /* 0x000fe20000000f00 */
[----:B------:R-:W-:Y:S01]  /*3340*/  @!P0 FFMA R2, R0, 1.84467440737095516160e+19, RZ ;  /* 0x5f80000000028823 */ /* 0x000fe200000000ff */
[----:B------:R-:W-:Y:S01]  /*3350*/  @!P0 MOV R27, 0xffffffc0 ;  /* 0xffffffc0001b8802 */ /* 0x000fe20000000f00 */
[----:B------:R-:W-:-:S03]  /*3360*/  @!P1 FFMA R30, R30, 1.84467440737095516160e+19, RZ ;  /* 0x5f8000001e1e9823 */ /* 0x000fc600000000ff */
[----:B------:R-:W-:-:S07]  /*3370*/  @!P1 IADD3 R27, PT, PT, R27, 0x40, RZ ;  /* 0x000000401b1b9810 */ /* 0x000fce0007ffe0ff */
.L_x_108:
[----:B------:R-:W-:Y:S01]  /*3380*/  LEA R29, R26, 0xc0800000, 0x17 ;  /* 0xc08000001a1d7811 */ /* 0x000fe200078eb8ff */
[----:B------:R-:W-:Y:S01]  /*3390*/  BSSY.RECONVERGENT B4, `(.L_x_113) ;  /* 0x0000036000047945 */ /* 0x000fe20003800200 */
[----:B------:R-:W-:Y:S02]  /*33a0*/  IADD3 R31, PT, PT, R31, -0x7f, RZ ;  /* 0xffffff811f1f7810 */ /* 0x000fe40007ffe0ff */
[----:B------:R-:W-:-:S03]  /*33b0*/  IADD3 R32, PT, PT, -R29, R30, RZ ;  /* 0x0000001e1d207210 */ /* 0x000fc60007ffe1ff */
[----:B------:R-:W-:Y:S01]  /*33c0*/  IMAD R2, R31, -0x800000, R2 ;  /* 0xff8000001f027824 */ /* 0x000fe200078e0202 */
[----:B------:R-:W0:Y:S01]  /*33d0*/  MUFU.RCP R28, R32 ;  /* 0x00000020001c7308 */ /* 0x000e220000001000 */
[----:B------:R-:W-:-:S04]  /*33e0*/  FADD.FTZ R29, -R32, -RZ ;  /* 0x800000ff201d7221 */ /* 0x000fc80000010100 */
[----:B0-----:R-:W-:-:S04]  /*33f0*/  FFMA R33, R28, R29, 1 ;  /* 0x3f8000001c217423 */ /* 0x001fc8000000001d */
[----:B------:R-:W-:-:S04]  /*3400*/  FFMA R33, R28, R33, R28 ;  /* 0x000000211c217223 */ /* 0x000fc8000000001c */
[----:B------:R-:W-:-:S04]  /*3410*/  FFMA R28, R2, R33, RZ ;  /* 0x00000021021c7223 */ /* 0x000fc800000000ff */
[----:B------:R-:W-:-:S04]  /*3420*/  FFMA R30, R29, R28, R2 ;  /* 0x0000001c1d1e7223 */ /* 0x000fc80000000002 */
[----:B------:R-:W-:Y:S01]  /*3430*/  FFMA R30, R33, R30, R28 ;  /* 0x0000001e211e7223 */ /* 0x000fe2000000001c */
[----:B------:R-:W-:-:S03]  /*3440*/  IADD3 R28, PT, PT, R31, 0x7f, -R26 ;  /* 0x0000007f1f1c7810 */ /* 0x000fc60007ffe81a */
[----:B------:R-:W-:Y:S01]  /*3450*/  FFMA R29, R29, R30, R2 ;  /* 0x0000001e1d1d7223 */ /* 0x000fe20000000002 */
[----:B------:R-:W-:-:S03]  /*3460*/  IADD3 R27, PT, PT, R28, R27, RZ ;  /* 0x0000001b1c1b7210 */ /* 0x000fc60007ffe0ff */
[----:B------:R-:W-:-:S05]  /*3470*/  FFMA R2, R33, R29, R30 ;  /* 0x0000001d21027223 */ /* 0x000fca000000001e */
[----:B------:R-:W-:-:S04]  /*3480*/  SHF.R.U32.HI R26, RZ, 0x17, R2 ;  /* 0x00000017ff1a7819 */ /* 0x000fc80000011602 */
[----:B------:R-:W-:-:S04]  /*3490*/  LOP3.LUT R26, R26, 0xff, RZ, 0xc0, !PT ;  /* 0x000000ff1a1a7812 */ /* 0x000fc800078ec0ff */
[----:B------:R-:W-:-:S04]  /*34a0*/  IADD3 R26, PT, PT, R26, R27, RZ ;  /* 0x0000001b1a1a7210 */ /* 0x000fc80007ffe0ff */
[----:B------:R-:W-:-:S04]  /*34b0*/  IADD3 R28, PT, PT, R26, -0x1, RZ ;  /* 0xffffffff1a1c7810 */ /* 0x000fc80007ffe0ff */
[----:B------:R-:W-:-:S13]  /*34c0*/  ISETP.GE.U32.AND P0, PT, R28, 0xfe, PT ;  /* 0x000000fe1c00780c */ /* 0x000fda0003f06070 */
[----:B------:R-:W-:Y:S05]  /*34d0*/  @!P0 BRA `(.L_x_114) ;  /* 0x0000000000808947 */ /* 0x000fea0003800000 */
[----:B------:R-:W-:-:S13]  /*34e0*/  ISETP.GT.AND P0, PT, R26, 0xfe, PT ;  /* 0x000000fe1a00780c */ /* 0x000fda0003f04270 */
[----:B------:R-:W-:Y:S05]  /*34f0*/  @P0 BRA `(.L_x_115) ;  /* 0x00000000006c0947 */ /* 0x000fea0003800000 */
[----:B------:R-:W-:-:S13]  /*3500*/  ISETP.GE.AND P0, PT, R26, 0x1, PT ;  /* 0x000000011a00780c */ /* 0x000fda0003f06270 */
[----:B------:R-:W-:Y:S05]  /*3510*/  @P0 BRA `(.L_x_116) ;  /* 0x0000000000740947 */ /* 0x000fea0003800000 */
[----:B------:R-:W-:Y:S02]  /*3520*/  ISETP.GE.AND P0, PT, R26, -0x18, PT ;  /* 0xffffffe81a00780c */ /* 0x000fe40003f06270 */
[----:B------:R-:W-:-:S11]  /*3530*/  LOP3.LUT R2, R2, 0x80000000, RZ, 0xc0, !PT ;  /* 0x8000000002027812 */ /* 0x000fd600078ec0ff */
[----:B------:R-:W-:Y:S05]  /*3540*/  @!P0 BRA `(.L_x_116) ;  /* 0x0000000000688947 */ /* 0x000fea0003800000 */
[CCC-:B------:R-:W-:Y:S01]  /*3550*/  FFMA.RZ R27, R33.reuse, R29.reuse, R30.reuse ;  /* 0x0000001d211b7223 */ /* 0x1c0fe2000000c01e */
[CCC-:B------:R-:W-:Y:S01]  /*3560*/  FFMA.RP R28, R33.reuse, R29.reuse, R30.reuse ;  /* 0x0000001d211c7223 */ /* 0x1c0fe2000000801e */
[----:B------:R-:W-:Y:S01]  /*3570*/  FFMA.RM R33, R33, R29, R30 ;  /* 0x0000001d21217223 */ /* 0x000fe2000000401e */
[C---:B------:R-:W-:Y:S02]  /*3580*/  IADD3 R29, PT, PT, R26.reuse, 0x20, RZ ;  /* 0x000000201a1d7810 */ /* 0x040fe40007ffe0ff */
[----:B------:R-:W-:Y:S02]  /*3590*/  LOP3.LUT R27, R27, 0x7fffff, RZ, 0xc0, !PT ;  /* 0x007fffff1b1b7812 */ /* 0x000fe400078ec0ff */
[C---:B------:R-:W-:Y:S02]  /*35a0*/  ISETP.NE.AND P3, PT, R26.reuse, RZ, PT ;  /* 0x000000ff1a00720c */ /* 0x040fe40003f65270 */
[----:B------:R-:W-:Y:S02]  /*35b0*/  LOP3.LUT R30, R27, 0x800000, RZ, 0xfc, !PT ;  /* 0x008000001b1e7812 */ /* 0x000fe400078efcff */
[----:B------:R-:W-:-:S02]  /*35c0*/  ISETP.NE.AND P1, PT, R26, RZ, PT ;  /* 0x000000ff1a00720c */ /* 0x000fc40003f25270 */
[----:B------:R-:W-:Y:S02]  /*35d0*/  IADD3 R26, PT, PT, -R26, RZ, RZ ;  /* 0x000000ff1a1a7210 */ /* 0x000fe40007ffe1ff */
[----:B------:R-:W-:Y:S02]  /*35e0*/  SHF.L.U32 R29, R30, R29, RZ ;  /* 0x0000001d1e1d7219 */ /* 0x000fe400000006ff */
[----:B------:R-:W-:Y:S02]  /*35f0*/  FSETP.NEU.FTZ.AND P0, PT, R28, R33, PT ;  /* 0x000000211c00720b */ /* 0x000fe40003f1d000 */
[----:B------:R-:W-:Y:S02]  /*3600*/  SEL R27, R26, RZ, P3 ;  /* 0x000000ff1a1b7207 */ /* 0x000fe40001800000 */
[----:B------:R-:W-:Y:S02]  /*3610*/  ISETP.NE.AND P1, PT, R29, RZ, P1 ;  /* 0x000000ff1d00720c */ /* 0x000fe40000f25270 */
[----:B------:R-:W-:-:S02]  /*3620*/  SHF.R.U32.HI R29, RZ, R27, R30 ;  /* 0x0000001bff1d7219 */ /* 0x000fc4000001161e */
[----:B------:R-:W-:Y:S02]  /*3630*/  PLOP3.LUT P0, PT, P0, P1, PT, 0xf8, 0x8f ;  /* 0x00000000008f781c */ /* 0x000fe40000703f70 */
[----:B------:R-:W-:Y:S02]  /*3640*/  SHF.R.U32.HI R27, RZ, 0x1, R29 ;  /* 0x00000001ff1b7819 */ /* 0x000fe4000001161d */
[----:B------:R-:W-:-:S04]  /*3650*/  SEL R26, RZ, 0x1, !P0 ;  /* 0x00000001ff1a7807 */ /* 0x000fc80004000000 */
[----:B------:R-:W-:-:S04]  /*3660*/  LOP3.LUT R26, R26, 0x1, R27, 0xf8, !PT ;  /* 0x000000011a1a7812 */ /* 0x000fc800078ef81b */
[----:B------:R-:W-:-:S04]  /*3670*/  LOP3.LUT R26, R26, R29, RZ, 0xc0, !PT ;  /* 0x0000001d1a1a7212 */ /* 0x000fc800078ec0ff */
[----:B------:R-:W-:-:S04]  /*3680*/  IADD3 R27, PT, PT, R27, R26, RZ ;  /* 0x0000001a1b1b7210 */ /* 0x000fc80007ffe0ff */
[----:B------:R-:W-:Y:S01]  /*3690*/  LOP3.LUT R2, R27, R2, RZ, 0xfc, !PT ;  /* 0x000000021b027212 */ /* 0x000fe200078efcff */
[----:B------:R-:W-:Y:S06]  /*36a0*/  BRA `(.L_x_116) ;  /* 0x0000000000107947 */ /* 0x000fec0003800000 */
.L_x_115:
[----:B------:R-:W-:-:S04]  /*36b0*/  LOP3.LUT R2, R2, 0x80000000, RZ, 0xc0, !PT ;  /* 0x8000000002027812 */ /* 0x000fc800078ec0ff */
[----:B------:R-:W-:Y:S01]  /*36c0*/  LOP3.LUT R2, R2, 0x7f800000, RZ, 0xfc, !PT ;  /* 0x7f80000002027812 */ /* 0x000fe200078efcff */
[----:B------:R-:W-:Y:S06]  /*36d0*/  BRA `(.L_x_116) ;  /* 0x0000000000047947 */ /* 0x000fec0003800000 */
.L_x_114:
[----:B------:R-:W-:-:S07]  /*36e0*/  LEA R2, R27, R2, 0x17 ;  /* 0x000000021b027211 */ /* 0x000fce00078eb8ff */
.L_x_116:
[----:B------:R-:W-:Y:S05]  /*36f0*/  BSYNC.RECONVERGENT B4 ;  /* 0x0000000000047941 */ /* 0x000fea0003800200 */
.L_x_113:
[----:B------:R-:W-:Y:S05]  /*3700*/  BRA `(.L_x_117) ;  /* 0x0000000000207947 */ /* 0x000fea0003800000 */
.L_x_112:
[----:B------:R-:W-:-:S04]  /*3710*/  LOP3.LUT R2, R30, 0x80000000, R2, 0x48, !PT ;  /* 0x800000001e027812 */ /* 0x000fc800078e4802 */
[----:B------:R-:W-:Y:S01]  /*3720*/  LOP3.LUT R2, R2, 0x7f800000, RZ, 0xfc, !PT ;  /* 0x7f80000002027812 */ /* 0x000fe200078efcff */
[----:B------:R-:W-:Y:S06]  /*3730*/  BRA `(.L_x_117) ;  /* 0x0000000000147947 */ /* 0x000fec0003800000 */
.L_x_111:
[----:B------:R-:W-:Y:S01]  /*3740*/  LOP3.LUT R2, R30, 0x80000000, R2, 0x48, !PT ;  /* 0x800000001e027812 */ /* 0x000fe200078e4802 */
[----:B------:R-:W-:Y:S06]  /*3750*/  BRA `(.L_x_117) ;  /* 0x00000000000c7947 */ /* 0x000fec0003800000 */
.L_x_110:
[----:B------:R-:W0:Y:S01]  /*3760*/  MUFU.RSQ R2, -QNAN ;  /* 0xffc0000000027908 */ /* 0x000e220000001400 */
[----:B------:R-:W-:Y:S05]  /*3770*/  BRA `(.L_x_117) ;  /* 0x0000000000047947 */ /* 0x000fea0003800000 */
.L_x_109:
[----:B------:R-:W-:-:S07]  /*3780*/  FADD.FTZ R2, R0, R30 ;  /* 0x0000001e00027221 */ /* 0x000fce0000010000 */
.L_x_117:
[----:B------:R-:W-:Y:S05]  /*3790*/  BSYNC.RECONVERGENT B3 ;  /* 0x0000000000037941 */ /* 0x000fea0003800200 */
.L_x_107:
[----:B------:R-:W-:Y:S01]  /*37a0*/  HFMA2 R27, -RZ, RZ, 0, 0 ;  /* 0x00000000ff1b7431 */ /* 0x000fe200000001ff */
[----:B------:R-:W-:-:S04]  /*37b0*/  MOV R26, R14 ;  /* 0x0000000e001a7202 */ /* 0x000fc80000000f00 */
[----:B0-----:R-:W-:Y:S05]  /*37c0*/  RET.REL.NODEC R26 `(_Z29betweenness_centrality_kernelPfiiPKiS1_PiS2_S2_S2_PyS2_S_S2_mmmmmmm) ;  /* 0xffffffc81a0c7950 */ /* 0x001fea0003c3ffff */
.L_x_118:
        /* <DEDUP_REMOVED lines=11> */
.L_x_119:


//--------------------- .nv.shared.reserved.0     --------------------------
	.section	.nv.shared.reserved.0,"aw",@nobits
	.weak		__nv_reservedSMEM_offset_0_alias
	.size		__nv_reservedSMEM_offset_0_alias, 0, 64
	.other		__nv_reservedSMEM_offset_0_alias,@"STO_CUDA_RESERVED_SHARED STV_DEFAULT"
__nv_reservedSMEM_offset_0_alias:
	.zero		0
	.zero		64


//--------------------- .nv.global                --------------------------
	.section	.nv.global,"aw",@nobits
.nv.global:
	.type		_ZN34_INTERNAL_69fbd2e9_4_k_cu_8bfa22406thrust24THRUST_300001_SM_1000_NS12placeholders2_8E,@object
	.size		_ZN34_INTERNAL_69fbd2e9_4_k_cu_8bfa22406thrust24THRUST_300001_SM_1000_NS12placeholders2_8E,(_ZN34_INTERNAL_69fbd2e9_4_k_cu_8bfa22404cuda3std3__436_GLOBAL__N__69fbd2e9_4_k_cu_8bfa22406ignoreE - _ZN34_INTERNAL_69fbd2e9_4_k_cu_8bfa22406thrust24THRUST_300001_SM_1000_NS12placeholders2_8E)
_ZN34_INTERNAL_69fbd2e9_4_k_cu_8bfa22406thrust24THRUST_300001_SM_1000_NS12placeholders2_8E:
	.zero		1
	.type		_ZN34_INTERNAL_69fbd2e9_4_k_cu_8bfa22404cuda3std3__436_GLOBAL__N__69fbd2e9_4_k_cu_8bfa22406ignoreE,@object
	.size		_ZN34_INTERNAL_69fbd2e9_4_k_cu_8bfa22404cuda3std3__436_GLOBAL__N__69fbd2e9_4_k_cu_8bfa22406ignoreE,(_ZN34_INTERNAL_69fbd2e9_4_k_cu_8bfa22404cuda3std6ranges3__45__cpo4dataE - _ZN34_INTERNAL_69fbd2e9_4_k_cu_8bfa22404cuda3std3__436_GLOBAL__N__69fbd2e9_4_k_cu_8bfa22406ignoreE)
_ZN34_INTERNAL_69fbd2e9_4_k_cu_8bfa22404cuda3std3__436_GLOBAL__N__69fbd2e9_4_k_cu_8bfa22406ignoreE:
	.zero		1
	.type		_ZN34_INTERNAL_69fbd2e9_4_k_cu_8bfa22404cuda3std6ranges3__45__cpo4dataE,@object
	.size		_ZN34_INTERNAL_69fbd2e9_4_k_cu_8bfa22404cuda3std6ranges3__45__cpo4dataE,(_ZN34_INTERNAL_69fbd2e9_4_k_cu_8bfa22406thrust24THRUST_300001_SM_1000_NS6system3cpp3parE - _ZN34_INTERNAL_69fbd2e9_4_k_cu_8bfa22404cuda3std6ranges3__45__cpo4dataE)
_ZN34_INTERNAL_69fbd2e9_4_k_cu_8bfa22404cuda3std6ranges3__45__cpo4dataE:
	.zero		1
	.type		_ZN34_INTERNAL_69fbd2e9_4_k_cu_8bfa22406thrust24THRUST_300001_SM_1000_NS6system3cpp3parE,@object
	.size		_ZN34_INTERNAL_69fbd2e9_4_k_cu_8bfa22406thrust24THRUST_300001_SM_1000_NS6system3cpp3parE,(_ZN34_INTERNAL_69fbd2e9_4_k_cu_8bfa22404cuda3std3__45__cpo5beginE - _ZN34_INTERNAL_69fbd2e9_4_k_cu_8bfa22406thrust24THRUST_300001_SM_1000_NS6system3cpp3parE)
_ZN34_INTERNAL_69fbd2e9_4_k_cu_8bfa22406thrust24THRUST_300001_SM_1000_NS6system3cpp3parE:
	.zero		1
	.type		_ZN34_INTERNAL_69fbd2e9_4_k_cu_8bfa22404cuda3std3__45__cpo5beginE,@object
	.size		_ZN34_INTERNAL_69fbd2e9_4_k_cu_8bfa22404cuda3std3__45__cpo5beginE,(_ZN34_INTERNAL_69fbd2e9_4_k_cu_8bfa22404cuda3std6ranges3__45__cpo5beginE - _ZN34_INTERNAL_69fbd2e9_4_k_cu_8bfa22404cuda3std3__45__cpo5beginE)
_ZN34_INTERNAL_69fbd2e9_4_k_cu_8bfa22404cuda3std3__45__cpo5beginE:
	.zero		1
	.type		_ZN34_INTERNAL_69fbd2e9_4_k_cu_8bfa22404cuda3std6ranges3__45__cpo5beginE,@object
	.size		_ZN34_INTERNAL_69fbd2e9_4_k_cu_8bfa22404cuda3std6ranges3__45__cpo5beginE,(_ZN34_INTERNAL_69fbd2e9_4_k_cu_8bfa22406thrust24THRUST_300001_SM_1000_NS6deviceE - _ZN34_INTERNAL_69fbd2e9_4_k_cu_8bfa22404cuda3std6ranges3__45__cpo5beginE)
_ZN34_INTERNAL_69fbd2e9_4_k_cu_8bfa22404cuda3std6ranges3__45__cpo5beginE:
	.zero		1
	.type		_ZN34_INTERNAL_69fbd2e9_4_k_cu_8bfa22406thrust24THRUST_300001_SM_1000_NS6deviceE,@object
	.size		_ZN34_INTERNAL_69fbd2e9_4_k_cu_8bfa22406thrust24THRUST_300001_SM_1000_NS6deviceE,(_ZN34_INTERNAL_69fbd2e9_4_k_cu_8bfa22404cuda3std3__47nulloptE - _ZN34_INTERNAL_69fbd2e9_4_k_cu_8bfa22406thrust24THRUST_300001_SM_1000_NS6deviceE)
_ZN34_INTERNAL_69fbd2e9_4_k_cu_8bfa22406thrust24THRUST_300001_SM_1000_NS6deviceE:
	.zero		1
	.type		_ZN34_INTERNAL_69fbd2e9_4_k_cu_8bfa22404cuda3std3__47nulloptE,@object
	.size		_ZN34_INTERNAL_69fbd2e9_4_k_cu_8bfa22404cuda3std3__47nulloptE,(_ZN34_INTERNAL_69fbd2e9_4_k_cu_8bfa22404cuda3std6ranges3__45__cpo8distanceE - _ZN34_INTERNAL_69fbd2e9_4_k_cu_8bfa22404cuda3std3__47nulloptE)
_ZN34_INTERNAL_69fbd2e9_4_k_cu_8bfa22404cuda3std3__47nulloptE:
	.zero		1
	.type		_ZN34_INTERNAL_69fbd2e9_4_k_cu_8bfa22404cuda3std6ranges3__45__cpo8distanceE,@object
	.size		_ZN34_INTERNAL_69fbd2e9_4_k_cu_8bfa22404cuda3std6ranges3__45__cpo8distanceE,(_ZN34_INTERNAL_69fbd2e9_4_k_cu_8bfa22406thrust24THRUST_300001_SM_1000_NS12placeholders2_4E - _ZN34_INTERNAL_69fbd2e9_4_k_cu_8bfa22404cuda3std6ranges3__45__cpo8distanceE)
_ZN34_INTERNAL_69fbd2e9_4_k_cu_8bfa22404cuda3std6ranges3__45__cpo8distanceE:
	.zero		1
	.type		_ZN34_INTERNAL_69fbd2e9_4_k_cu_8bfa22406thrust24THRUST_300001_SM_1000_NS12placeholders2_4E,@object
	.size		_ZN34_INTERNAL_69fbd2e9_4_k_cu_8bfa22406thrust24THRUST_300001_SM_1000_NS12placeholders2_4E,(_ZN34_INTERNAL_69fbd2e9_4_k_cu_8bfa22404cuda3std3__45__cpo6rbeginE - _ZN34_INTERNAL_69fbd2e9_4_k_cu_8bfa22406thrust24THRUST_300001_SM_1000_NS12placeholders2_4E)
_ZN34_INTERNAL_69fbd2e9_4_k_cu_8bfa22406thrust24THRUST_300001_SM_1000_NS12placeholders2_4E:
	.zero		1
	.type		_ZN34_INTERNAL_69fbd2e9_4_k_cu_8bfa22404cuda3std3__45__cpo6rbeginE,@object
	.size		_ZN34_INTERNAL_69fbd2e9_4_k_cu_8bfa22404cuda3std3__45__cpo6rbeginE,(_ZN34_INTERNAL_69fbd2e9_4_k_cu_8bfa22404cuda3std6ranges3__45__cpo7advanceE - _ZN34_INTERNAL_69fbd2e9_4_k_cu_8bfa22404cuda3std3__45__cpo6rbeginE)
_ZN34_INTERNAL_69fbd2e9_4_k_cu_8bfa22404cuda3std3__45__cpo6rbeginE:
	.zero		1
	.type		_ZN34_INTERNAL_69fbd2e9_4_k_cu_8bfa22404cuda3std6ranges3__45__cpo7advanceE,@object
	.size		_ZN34_INTERNAL_69fbd2e9_4_k_cu_8bfa22404cuda3std6ranges3__45__cpo7advanceE,(_ZN34_INTERNAL_69fbd2e9_4_k_cu_8bfa22406thrust24THRUST_300001_SM_1000_NS12placeholders3_10E - _ZN34_INTERNAL_69fbd2e9_4_k_cu_8bfa22404cuda3std6ranges3__45__cpo7advanceE)
_ZN34_INTERNAL_69fbd2e9_4_k_cu_8bfa22404cuda3std6ranges3__45__cpo7advanceE:
	.zero		1
	.type		_ZN34_INTERNAL_69fbd2e9_4_k_cu_8bfa22406thrust24THRUST_300001_SM_1000_NS12placeholders3_10E,@object
	.size		_ZN34_INTERNAL_69fbd2e9_4_k_cu_8bfa22406thrust24THRUST_300001_SM_1000_NS12placeholders3_10E,(_ZN34_INTERNAL_69fbd2e9_4_k_cu_8bfa22404cuda3std3__48in_placeE - _ZN34_INTERNAL_69fbd2e9_4_k_cu_8bfa22406thrust24THRUST_300001_SM_1000_NS12placeholders3_10E)
_ZN34_INTERNAL_69fbd2e9_4_k_cu_8bfa22406thrust24THRUST_300001_SM_1000_NS12placeholders3_10E:
	.zero		1
	.type		_ZN34_INTERNAL_69fbd2e9_4_k_cu_8bfa22404cuda3std3__48in_placeE,@object
	.size		_ZN34_INTERNAL_69fbd2e9_4_k_cu_8bfa22404cuda3std3__48in_placeE,(_ZN34_INTERNAL_69fbd2e9_4_k_cu_8bfa22404cuda3std6ranges3__45__cpo4sizeE - _ZN34_INTERNAL_69fbd2e9_4_k_cu_8bfa22404cuda3std3__48in_placeE)
_ZN34_INTERNAL_69fbd2e9_4_k_cu_8bfa22404cuda3std3__48in_placeE:
	.zero		1
	.type		_ZN34_INTERNAL_69fbd2e9_4_k_cu_8bfa22404cuda3std6ranges3__45__cpo4sizeE,@object
	.size		_ZN34_INTERNAL_69fbd2e9_4_k_cu_8bfa22404cuda3std6ranges3__45__cpo4sizeE,(_ZN34_INTERNAL_69fbd2e9_4_k_cu_8bfa22406thrust24THRUST_300001_SM_1000_NS12placeholders2_2E - _ZN34_INTERNAL_69fbd2e9_4_k_cu_8bfa22404cuda3std6ranges3__45__cpo4sizeE)
_ZN34_INTERNAL_69fbd2e9_4_k_cu_8bfa22404cuda3std6ranges3__45__cpo4sizeE:
	.zero		1
	.type		_ZN34_INTERNAL_69fbd2e9_4_k_cu_8bfa22406thrust24THRUST_300001_SM_1000_NS12placeholders2_2E,@object
	.size		_ZN34_INTERNAL_69fbd2e9_4_k_cu_8bfa22406thrust24THRUST_300001_SM_1000_NS12placeholders2_2E,(_ZN34_INTERNAL_69fbd2e9_4_k_cu_8bfa22404cuda3std3__45__cpo6cbeginE - _ZN34_INTERNAL_69fbd2e9_4_k_cu_8bfa22406thrust24THRUST_300001_SM_1000_NS12placeholders2_2E)
_ZN34_INTERNAL_69fbd2e9_4_k_cu_8bfa22406thrust24THRUST_300001_SM_1000_NS12placeholders2_2E:
	.zero		1
	.type		_ZN34_INTERNAL_69fbd2e9_4_k_cu_8bfa22404cuda3std3__45__cpo6cbeginE,@object
	.size		_ZN34_INTERNAL_69fbd2e9_4_k_cu_8bfa22404cuda3std3__45__cpo6cbeginE,(_ZN34_INTERNAL_69fbd2e9_4_k_cu_8bfa22404cuda3std6ranges3__45__cpo6cbeginE - _ZN34_INTERNAL_69fbd2e9_4_k_cu_8bfa22404cuda3std3__45__cpo6cbeginE)
_ZN34_INTERNAL_69fbd2e9_4_k_cu_8bfa22404cuda3std3__45__cpo6cbeginE:
	.zero		1
	.type		_ZN34_INTERNAL_69fbd2e9_4_k_cu_8bfa22404cuda3std6ranges3__45__cpo6cbeginE,@object
	.size		_ZN34_INTERNAL_69fbd2e9_4_k_cu_8bfa22404cuda3std6ranges3__45__cpo6cbeginE,(_ZN34_INTERNAL_69fbd2e9_4_k_cu_8bfa22406thrust24THRUST_300001_SM_1000_NS12placeholders2_6E - _ZN34_INTERNAL_69fbd2e9_4_k_cu_8bfa22404cuda3std6ranges3__45__cpo6cbeginE)
_ZN34_INTERNAL_69fbd2e9_4_k_cu_8bfa22404cuda3std6ranges3__45__cpo6cbeginE:
	.zero		1
	.type		_ZN34_INTERNAL_69fbd2e9_4_k_cu_8bfa22406thrust24THRUST_300001_SM_1000_NS12placeholders2_6E,@object
	.size		_ZN34_INTERNAL_69fbd2e9_4_k_cu_8bfa22406thrust24THRUST_300001_SM_1000_NS12placeholders2_6E,(_ZN34_INTERNAL_69fbd2e9_4_k_cu_8bfa22404cuda3std3__45__cpo7crbeginE - _ZN34_INTERNAL_69fbd2e9_4_k_cu_8bfa22406thrust24THRUST_300001_SM_1000_NS12placeholders2_6E)
_ZN34_INTERNAL_69fbd2e9_4_k_cu_8bfa22406thrust24THRUST_300001_SM_1000_NS12placeholders2_6E:
	.zero		1
	.type		_ZN34_INTERNAL_69fbd2e9_4_k_cu_8bfa22404cuda3std3__45__cpo7crbeginE,@object
	.size		_ZN34_INTERNAL_69fbd2e9_4_k_cu_8bfa22404cuda3std3__45__cpo7crbeginE,(_ZN34_INTERNAL_69fbd2e9_4_k_cu_8bfa22404cuda3std6ranges3__45__cpo4nextE - _ZN34_INTERNAL_69fbd2e9_4_k_cu_8bfa22404cuda3std3__45__cpo7crbeginE)
_ZN34_INTERNAL_69fbd2e9_4_k_cu_8bfa22404cuda3std3__45__cpo7crbeginE:
	.zero		1
	.type		_ZN34_INTERNAL_69fbd2e9_4_k_cu_8bfa22404cuda3std6ranges3__45__cpo4nextE,@object
	.size		_ZN34_INTERNAL_69fbd2e9_4_k_cu_8bfa22404cuda3std6ranges3__45__cpo4nextE,(_ZN34_INTERNAL_69fbd2e9_4_k_cu_8bfa22404cuda3std6ranges3__45__cpo4swapE - _ZN34_INTERNAL_69fbd2e9_4_k_cu_8bfa22404cuda3std6ranges3__45__cpo4nextE)
_ZN34_INTERNAL_69fbd2e9_4_k_cu_8bfa22404cuda3std6ranges3__45__cpo4nextE:
	.zero		1
	.type		_ZN34_INTERNAL_69fbd2e9_4_k_cu_8bfa22404cuda3std6ranges3__45__cpo4swapE,@object
	.size		_ZN34_INTERNAL_69fbd2e9_4_k_cu_8bfa22404cuda3std6ranges3__45__cpo4swapE,(_ZN34_INTERNAL_69fbd2e9_4_k_cu_8bfa22406thrust24THRUST_300001_SM_1000_NS8cuda_cub10par_nosyncE - _ZN34_INTERNAL_69fbd2e9_4_k_cu_8bfa22404cuda3std6ranges3__45__cpo4swapE)
_ZN34_INTERNAL_69fbd2e9_4_k_cu_8bfa22404cuda3std6ranges3__45__cpo4swapE:
	.zero		1
	.type		_ZN34_INTERNAL_69fbd2e9_4_k_cu_8bfa22406thrust24THRUST_300001_SM_1000_NS8cuda_cub10par_nosyncE,@object
	.size		_ZN34_INTERNAL_69fbd2e9_4_k_cu_8bfa22406thrust24THRUST_300001_SM_1000_NS8cuda_cub10par_nosyncE,(_ZN34_INTERNAL_69fbd2e9_4_k_cu_8bfa22406thrust24THRUST_300001_SM_1000_NS3seqE - _ZN34_INTERNAL_69fbd2e9_4_k_cu_8bfa22406thrust24THRUST_300001_SM_1000_NS8cuda_cub10par_nosyncE)
_ZN34_INTERNAL_69fbd2e9_4_k_cu_8bfa22406thrust24THRUST_300001_SM_1000_NS8cuda_cub10par_nosyncE:
	.zero		1
	.type		_ZN34_INTERNAL_69fbd2e9_4_k_cu_8bfa22406thrust24THRUST_300001_SM_1000_NS3seqE,@object
	.size		_ZN34_INTERNAL_69fbd2e9_4_k_cu_8bfa22406thrust24THRUST_300001_SM_1000_NS3seqE,(_ZN34_INTERNAL_69fbd2e9_4_k_cu_8bfa22404cuda3std3__420unreachable_sentinelE - _ZN34_INTERNAL_69fbd2e9_4_k_cu_8bfa22406thrust24THRUST_300001_SM_1000_NS3seqE)
_ZN34_INTERNAL_69fbd2e9_4_k_cu_8bfa22406thrust24THRUST_300001_SM_1000_NS3seqE:
	.zero		1
	.type		_ZN34_INTERNAL_69fbd2e9_4_k_cu_8bfa22404cuda3std3__420unreachable_sentinelE,@object
	.size		_ZN34_INTERNAL_69fbd2e9_4_k_cu_8bfa22404cuda3std3__420unreachable_sentinelE,(_ZN34_INTERNAL_69fbd2e9_4_k_cu_8bfa22404cuda3std6ranges3__45__cpo5ssizeE - _ZN34_INTERNAL_69fbd2e9_4_k_cu_8bfa22404cuda3std3__420unreachable_sentinelE)
_ZN34_INTERNAL_69fbd2e9_4_k_cu_8bfa22404cuda3std3__420unreachable_sentinelE:
	.zero		1
	.type		_ZN34_INTERNAL_69fbd2e9_4_k_cu_8bfa22404cuda3std6ranges3__45__cpo5ssizeE,@object
	.size		_ZN34_INTERNAL_69fbd2e9_4_k_cu_8bfa22404cuda3std6ranges3__45__cpo5ssizeE,(_ZN34_INTERNAL_69fbd2e9_4_k_cu_8bfa22406thrust24THRUST_300001_SM_1000_NS12placeholders2_3E - _ZN34_INTERNAL_69fbd2e9_4_k_cu_8bfa22404cuda3std6ranges3__45__cpo5ssizeE)
_ZN34_INTERNAL_69fbd2e9_4_k_cu_8bfa22404cuda3std6ranges3__45__cpo5ssizeE:
	.zero		1
	.type		_ZN34_INTERNAL_69fbd2e9_4_k_cu_8bfa22406thrust24THRUST_300001_SM_1000_NS12placeholders2_3E,@object
	.size		_ZN34_INTERNAL_69fbd2e9_4_k_cu_8bfa22406thrust24THRUST_300001_SM_1000_NS12placeholders2_3E,(_ZN34_INTERNAL_69fbd2e9_4_k_cu_8bfa22404cuda3std3__45__cpo4cendE - _ZN34_INTERNAL_69fbd2e9_4_k_cu_8bfa22406thrust24THRUST_300001_SM_1000_NS12placeholders2_3E)
_ZN34_INTERNAL_69fbd2e9_4_k_cu_8bfa22406thrust24THRUST_300001_SM_1000_NS12placeholders2_3E:
	.zero		1
	.type		_ZN34_INTERNAL_69fbd2e9_4_k_cu_8bfa22404cuda3std3__45__cpo4cendE,@object
	.size		_ZN34_INTERNAL_69fbd2e9_4_k_cu_8bfa22404cuda3std3__45__cpo4cendE,(_ZN34_INTERNAL_69fbd2e9_4_k_cu_8bfa22404cuda3std6ranges3__45__cpo4cendE - _ZN34_INTERNAL_69fbd2e9_4_k_cu_8bfa22404cuda3std3__45__cpo4cendE)
_ZN34_INTERNAL_69fbd2e9_4_k_cu_8bfa22404cuda3std3__45__cpo4cendE:
	.zero		1
	.type		_ZN34_INTERNAL_69fbd2e9_4_k_cu_8bfa22404cuda3std6ranges3__45__cpo4cendE,@object
	.size		_ZN34_INTERNAL_69fbd2e9_4_k_cu_8bfa22404cuda3std6ranges3__45__cpo4cendE,(_ZN34_INTERNAL_69fbd2e9_4_k_cu_8bfa22406thrust24THRUST_300001_SM_1000_NS12placeholders2_7E - _ZN34_INTERNAL_69fbd2e9_4_k_cu_8bfa22404cuda3std6ranges3__45__cpo4cendE)
_ZN34_INTERNAL_69fbd2e9_4_k_cu_8bfa22404cuda3std6ranges3__45__cpo4cendE:
	.zero		1
	.type		_ZN34_INTERNAL_69fbd2e9_4_k_cu_8bfa22406thrust24THRUST_300001_SM_1000_NS12placeholders2_7E,@object
	.size		_ZN34_INTERNAL_69fbd2e9_4_k_cu_8bfa22406thrust24THRUST_300001_SM_1000_NS12placeholders2_7E,(_ZN34_INTERNAL_69fbd2e9_4_k_cu_8bfa22404cuda3std3__45__cpo5crendE - _ZN34_INTERNAL_69fbd2e9_4_k_cu_8bfa22406thrust24THRUST_300001_SM_1000_NS12placeholders2_7E)
_ZN34_INTERNAL_69fbd2e9_4_k_cu_8bfa22406thrust24THRUST_300001_SM_1000_NS12placeholders2_7E:
	.zero		1
	.type		_ZN34_INTERNAL_69fbd2e9_4_k_cu_8bfa22404cuda3std3__45__cpo5crendE,@object
	.size		_ZN34_INTERNAL_69fbd2e9_4_k_cu_8bfa22404cuda3std3__45__cpo5crendE,(_ZN34_INTERNAL_69fbd2e9_4_k_cu_8bfa22404cuda3std6ranges3__45__cpo4prevE - _ZN34_INTERNAL_69fbd2e9_4_k_cu_8bfa22404cuda3std3__45__cpo5crendE)
_ZN34_INTERNAL_69fbd2e9_4_k_cu_8bfa22404cuda3std3__45__cpo5crendE:
	.zero		1
	.type		_ZN34_INTERNAL_69fbd2e9_4_k_cu_8bfa22404cuda3std6ranges3__45__cpo4prevE,@object
	.size		_ZN34_INTERNAL_69fbd2e9_4_k_cu_8bfa22404cuda3std6ranges3__45__cpo4prevE,(_ZN34_INTERNAL_69fbd2e9_4_k_cu_8bfa22404cuda3std6ranges3__45__cpo9iter_moveE - _ZN34_INTERNAL_69fbd2e9_4_k_cu_8bfa22404cuda3std6ranges3__45__cpo4prevE)
_ZN34_INTERNAL_69fbd2e9_4_k_cu_8bfa22404cuda3std6ranges3__45__cpo4prevE:
	.zero		1
	.type		_ZN34_INTERNAL_69fbd2e9_4_k_cu_8bfa22404cuda3std6ranges3__45__cpo9iter_moveE,@object
	.size		_ZN34_INTERNAL_69fbd2e9_4_k_cu_8bfa22404cuda3std6ranges3__45__cpo9iter_moveE,(_ZN34_INTERNAL_69fbd2e9_4_k_cu_8bfa22406thrust24THRUST_300001_SM_1000_NS6system6detail10sequential3seqE - _ZN34_INTERNAL_69fbd2e9_4_k_cu_8bfa22404cuda3std6ranges3__45__cpo9iter_moveE)
_ZN34_INTERNAL_69fbd2e9_4_k_cu_8bfa22404cuda3std6ranges3__45__cpo9iter_moveE:
	.zero		1
	.type		_ZN34_INTERNAL_69fbd2e9_4_k_cu_8bfa22406thrust24THRUST_300001_SM_1000_NS6system6detail10sequential3seqE,@object
	.size		_ZN34_INTERNAL_69fbd2e9_4_k_cu_8bfa22406thrust24THRUST_300001_SM_1000_NS6system6detail10sequential3seqE,(_ZN34_INTERNAL_69fbd2e9_4_k_cu_8bfa22406thrust24THRUST_300001_SM_1000_NS12placeholders2_9E - _ZN34_INTERNAL_69fbd2e9_4_k_cu_8bfa22406thrust24THRUST_300001_SM_1000_NS6system6detail10sequential3seqE)
_ZN34_INTERNAL_69fbd2e9_4_k_cu_8bfa22406thrust24THRUST_300001_SM_1000_NS6system6detail10sequential3seqE:
	.zero		1
	.type		_ZN34_INTERNAL_69fbd2e9_4_k_cu_8bfa22406thrust24THRUST_300001_SM_1000_NS12placeholders2_9E,@object
	.size		_ZN34_INTERNAL_69fbd2e9_4_k_cu_8bfa22406thrust24THRUST_300001_SM_1000_NS12placeholders2_9E,(_ZN34_INTERNAL_69fbd2e9_4_k_cu_8bfa22404cuda3std3__419piecewise_constructE - _ZN34_INTERNAL_69fbd2e9_4_k_cu_8bfa22406thrust24THRUST_300001_SM_1000_NS12placeholders2_9E)
_ZN34_INTERNAL_69fbd2e9_4_k_cu_8bfa22406thrust24THRUST_300001_SM_1000_NS12placeholders2_9E:
	.zero		1
	.type		_ZN34_INTERNAL_69fbd2e9_4_k_cu_8bfa22404cuda3std3__419piecewise_constructE,@object
	.size		_ZN34_INTERNAL_69fbd2e9_4_k_cu_8bfa22404cuda3std3__419piecewise_constructE,(_ZN34_INTERNAL_69fbd2e9_4_k_cu_8bfa22404cuda3std6ranges3__45__cpo5cdataE - _ZN34_INTERNAL_69fbd2e9_4_k_cu_8bfa22404cuda3std3__419piecewise_constructE)
_ZN34_INTERNAL_69fbd2e9_4_k_cu_8bfa22404cuda3std3__419piecewise_constructE:
	.zero		1
	.type		_ZN34_INTERNAL_69fbd2e9_4_k_cu_8bfa22404cuda3std6ranges3__45__cpo5cdataE,@object
	.size		_ZN34_INTERNAL_69fbd2e9_4_k_cu_8bfa22404cuda3std6ranges3__45__cpo5cdataE,(_ZN34_INTERNAL_69fbd2e9_4_k_cu_8bfa22406thrust24THRUST_300001_SM_1000_NS12placeholders2_1E - _ZN34_INTERNAL_69fbd2e9_4_k_cu_8bfa22404cuda3std6ranges3__45__cpo5cdataE)
_ZN34_INTERNAL_69fbd2e9_4_k_cu_8bfa22404cuda3std6ranges3__45__cpo5cdataE:
	.zero		1
	.type		_ZN34_INTERNAL_69fbd2e9_4_k_cu_8bfa22406thrust24THRUST_300001_SM_1000_NS12placeholders2_1E,@object
	.size		_ZN34_INTERNAL_69fbd2e9_4_k_cu_8bfa22406thrust24THRUST_300001_SM_1000_NS12placeholders2_1E,(_ZN34_INTERNAL_69fbd2e9_4_k_cu_8bfa22404cuda3std3__45__cpo3endE - _ZN34_INTERNAL_69fbd2e9_4_k_cu_8bfa22406thrust24THRUST_300001_SM_1000_NS12placeholders2_1E)
_ZN34_INTERNAL_69fbd2e9_4_k_cu_8bfa22406thrust24THRUST_300001_SM_1000_NS12placeholders2_1E:
	.zero		1
	.type		_ZN34_INTERNAL_69fbd2e9_4_k_cu_8bfa22404cuda3std3__45__cpo3endE,@object
	.size		_ZN34_INTERNAL_69fbd2e9_4_k_cu_8bfa22404cuda3std3__45__cpo3endE,(_ZN34_INTERNAL_69fbd2e9_4_k_cu_8bfa22404cuda3std6ranges3__45__cpo3endE - _ZN34_INTERNAL_69fbd2e9_4_k_cu_8bfa22404cuda3std3__45__cpo3endE)
_ZN34_INTERNAL_69fbd2e9_4_k_cu_8bfa22404cuda3std3__45__cpo3endE:
	.zero		1
	.type		_ZN34_INTERNAL_69fbd2e9_4_k_cu_8bfa22404cuda3std6ranges3__45__cpo3endE,@object
	.size		_ZN34_INTERNAL_69fbd2e9_4_k_cu_8bfa22404cuda3std6ranges3__45__cpo3endE,(_ZN34_INTERNAL_69fbd2e9_4_k_cu_8bfa22406thrust24THRUST_300001_SM_1000_NS12placeholders2_5E - _ZN34_INTERNAL_69fbd2e9_4_k_cu_8bfa22404cuda3std6ranges3__45__cpo3endE)
_ZN34_INTERNAL_69fbd2e9_4_k_cu_8bfa22404cuda3std6ranges3__45__cpo3endE:
	.zero		1
	.type		_ZN34_INTERNAL_69fbd2e9_4_k_cu_8bfa22406thrust24THRUST_300001_SM_1000_NS12placeholders2_5E,@object
	.size		_ZN34_INTERNAL_69fbd2e9_4_k_cu_8bfa22406thrust24THRUST_300001_SM_1000_NS12placeholders2_5E,(_ZN34_INTERNAL_69fbd2e9_4_k_cu_8bfa22404cuda3std3__45__cpo4rendE - _ZN34_INTERNAL_69fbd2e9_4_k_cu_8bfa22406thrust24THRUST_300001_SM_1000_NS12placeholders2_5E)
_ZN34_INTERNAL_69fbd2e9_4_k_cu_8bfa22406thrust24THRUST_300001_SM_1000_NS12placeholders2_5E:
	.zero		1
	.type		_ZN34_INTERNAL_69fbd2e9_4_k_cu_8bfa22404cuda3std3__45__cpo4rendE,@object
	.size		_ZN34_INTERNAL_69fbd2e9_4_k_cu_8bfa22404cuda3std3__45__cpo4rendE,(_ZN34_INTERNAL_69fbd2e9_4_k_cu_8bfa22404cuda3std6ranges3__45__cpo9iter_swapE - _ZN34_INTERNAL_69fbd2e9_4_k_cu_8bfa22404cuda3std3__45__cpo4rendE)
_ZN34_INTERNAL_69fbd2e9_4_k_cu_8bfa22404cuda3std3__45__cpo4rendE:
	.zero		1
	.type		_ZN34_INTERNAL_69fbd2e9_4_k_cu_8bfa22404cuda3std6ranges3__45__cpo9iter_swapE,@object
	.size		_ZN34_INTERNAL_69fbd2e9_4_k_cu_8bfa22404cuda3std6ranges3__45__cpo9iter_swapE,(_ZN34_INTERNAL_69fbd2e9_4_k_cu_8bfa22404cuda3std3__48unexpectE - _ZN34_INTERNAL_69fbd2e9_4_k_cu_8bfa22404cuda3std6ranges3__45__cpo9iter_swapE)
_ZN34_INTERNAL_69fbd2e9_4_k_cu_8bfa22404cuda3std6ranges3__45__cpo9iter_swapE:
	.zero		1
	.type		_ZN34_INTERNAL_69fbd2e9_4_k_cu_8bfa22404cuda3std3__48unexpectE,@object
	.size		_ZN34_INTERNAL_69fbd2e9_4_k_cu_8bfa22404cuda3std3__48unexpectE,(_ZN34_INTERNAL_69fbd2e9_4_k_cu_8bfa22406thrust24THRUST_300001_SM_1000_NS8cuda_cub3parE - _ZN34_INTERNAL_69fbd2e9_4_k_cu_8bfa22404cuda3std3__48unexpectE)
_ZN34_INTERNAL_69fbd2e9_4_k_cu_8bfa22404cuda3std3__48unexpectE:
	.zero		1
	.type		_ZN34_INTERNAL_69fbd2e9_4_k_cu_8bfa22406thrust24THRUST_300001_SM_1000_NS8cuda_cub3parE,@object
	.size		_ZN34_INTERNAL_69fbd2e9_4_k_cu_8bfa22406thrust24THRUST_300001_SM_1000_NS8cuda_cub3parE,(.L_29 - _ZN34_INTERNAL_69fbd2e9_4_k_cu_8bfa22406thrust24THRUST_300001_SM_1000_NS8cuda_cub3parE)
_ZN34_INTERNAL_69fbd2e9_4_k_cu_8bfa22406thrust24THRUST_300001_SM_1000_NS8cuda_cub3parE:
	.zero		1
.L_29:


//--------------------- .nv.shared._Z29betweenness_centrality_kernelPfiiPKiS1_PiS2_S2_S2_PyS2_S_S2_mmmmmmm --------------------------
	.section	.nv.shared._Z29betweenness_centrality_kernelPfiiPKiS1_PiS2_S2_S2_PyS2_S_S2_mmmmmmm,"aw",@nobits
	.sectionflags	@""
	.align	8
.nv.shared._Z29betweenness_centrality_kernelPfiiPKiS1_PiS2_S2_S2_PyS2_S_S2_mmmmmmm:
	.zero		1084


//--------------------- .nv.constant0._ZN3cub18CUB_300001_SM_10006detail11EmptyKernelIvEEvv --------------------------
	.section	.nv.constant0._ZN3cub18CUB_300001_SM_10006detail11EmptyKernelIvEEvv,"a",@progbits
	.sectionflags	@""
	.align	4
.nv.constant0._ZN3cub18CUB_300001_SM_10006detail11EmptyKernelIvEEvv:
	.zero		896


//--------------------- .nv.constant0._Z29betweenness_centrality_kernelPfiiPKiS1_PiS2_S2_S2_PyS2_S_S2_mmmmmmm --------------------------
	.section	.nv.constant0._Z29betweenness_centrality_kernelPfiiPKiS1_PiS2_S2_S2_PyS2_S_S2_mmmmmmm,"a",@progbits
	.sectionflags	@""
	.align	4
.nv.constant0._Z29betweenness_centrality_kernelPfiiPKiS1_PiS2_S2_S2_PyS2_S_S2_mmmmmmm:
	.zero		1048


//--------------------- SYMBOLS --------------------------

	.type		.nv.reservedSmem.offset0,@object
	.size		.nv.reservedSmem.offset0,0x4
	.type		.nv.reservedSmem.cap,@object
	.size		.nv.reservedSmem.cap,0x4
